//
// Generated by NVIDIA NVVM Compiler
//
// Compiler Build ID: CL-36424714
// Cuda compilation tools, release 13.0, V13.0.88
// Based on NVVM 20.0.0
//

.version 9.0
.target sm_100
.address_size 64

	// .globl	_Z12gaussianBlurPfS_iif

.visible .entry _Z12gaussianBlurPfS_iif(
	.param .u64 .ptr .align 1 _Z12gaussianBlurPfS_iif_param_0,
	.param .u64 .ptr .align 1 _Z12gaussianBlurPfS_iif_param_1,
	.param .u32 _Z12gaussianBlurPfS_iif_param_2,
	.param .u32 _Z12gaussianBlurPfS_iif_param_3,
	.param .f32 _Z12gaussianBlurPfS_iif_param_4
)
{
	.reg .pred 	%p<50>;
	.reg .b32 	%r<114>;
	.reg .b32 	%f<175>;
	.reg .b64 	%rd<22>;

	ld.param.u64 	%rd3, [_Z12gaussianBlurPfS_iif_param_0];
	ld.param.u32 	%r45, [_Z12gaussianBlurPfS_iif_param_2];
	ld.param.u32 	%r47, [_Z12gaussianBlurPfS_iif_param_3];
	ld.param.f32 	%f40, [_Z12gaussianBlurPfS_iif_param_4];
	cvta.to.global.u64 	%rd1, %rd3;
	mov.u32 	%r48, %ctaid.x;
	mov.u32 	%r49, %ntid.x;
	mov.u32 	%r50, %tid.x;
	mad.lo.s32 	%r1, %r48, %r49, %r50;
	mov.u32 	%r51, %ctaid.y;
	mov.u32 	%r52, %ntid.y;
	mov.u32 	%r53, %tid.y;
	mad.lo.s32 	%r54, %r51, %r52, %r53;
	setp.ge.s32 	%p2, %r1, %r45;
	setp.ge.s32 	%p3, %r54, %r47;
	or.pred  	%p4, %p2, %p3;
	@%p4 bra 	$L__BB0_25;
	mul.f32 	%f42, %f40, 0f40400000;
	cvt.rzi.s32.f32 	%r3, %f42;
	add.f32 	%f43, %f40, %f40;
	mul.f32 	%f1, %f40, %f43;
	neg.s32 	%r103, %r3;
	setp.lt.s32 	%p5, %r3, 0;
	mov.f32 	%f164, 0f00000000;
	mov.f32 	%f163, %f164;
	@%p5 bra 	$L__BB0_24;
	sub.s32 	%r5, %r54, %r3;
	mul.lo.s32 	%r55, %r45, %r5;
	add.s32 	%r56, %r55, %r45;
	add.s32 	%r6, %r1, %r56;
	shl.b32 	%r7, %r45, 2;
	add.s32 	%r57, %r5, 2;
	mad.lo.s32 	%r8, %r45, %r57, %r1;
	add.s32 	%r58, %r5, 3;
	mad.lo.s32 	%r9, %r45, %r58, %r1;
	add.s32 	%r10, %r1, %r55;
	mov.f32 	%f163, 0f00000000;
	mov.f32 	%f164, %f163;
$L__BB0_3:
	neg.s32 	%r113, %r3;
	setp.lt.u32 	%p6, %r3, 2;
	add.s32 	%r13, %r103, %r1;
	setp.gt.s32 	%p7, %r13, -1;
	setp.lt.s32 	%p8, %r13, %r45;
	and.pred  	%p1, %p7, %p8;
	mul.lo.s32 	%r14, %r103, %r103;
	@%p6 bra 	$L__BB0_15;
	shl.b32 	%r59, %r3, 1;
	and.b32  	%r60, %r59, -4;
	neg.s32 	%r110, %r60;
	sub.s32 	%r111, 1, %r3;
	add.s32 	%r107, %r6, %r103;
	add.s32 	%r106, %r8, %r103;
	add.s32 	%r105, %r9, %r103;
	add.s32 	%r104, %r10, %r103;
	mov.u32 	%r108, %r5;
	mov.u32 	%r109, %r3;
$L__BB0_5:
	.pragma "nounroll";
	setp.gt.s32 	%p9, %r108, -1;
	setp.lt.s32 	%p10, %r108, %r47;
	and.pred  	%p11, %p9, %p10;
	and.pred  	%p12, %p1, %p11;
	not.pred 	%p13, %p12;
	@%p13 bra 	$L__BB0_7;
	add.s32 	%r61, %r111, -1;
	mad.lo.s32 	%r62, %r61, %r61, %r14;
	neg.s32 	%r63, %r62;
	cvt.rn.f32.s32 	%f45, %r63;
	div.rn.f32 	%f46, %f45, %f1;
	fma.rn.f32 	%f47, %f46, 0f3BBB989D, 0f3F000000;
	cvt.sat.f32.f32 	%f48, %f47;
	mov.f32 	%f49, 0f4B400001;
	mov.f32 	%f50, 0f437C0000;
	fma.rm.f32 	%f51, %f48, %f50, %f49;
	add.f32 	%f52, %f51, 0fCB40007F;
	neg.f32 	%f53, %f52;
	fma.rn.f32 	%f54, %f46, 0f3FB8AA3B, %f53;
	fma.rn.f32 	%f55, %f46, 0f32A57060, %f54;
	mov.b32 	%r64, %f51;
	shl.b32 	%r65, %r64, 23;
	mov.b32 	%f56, %r65;
	ex2.approx.ftz.f32 	%f57, %f55;
	mul.f32 	%f58, %f57, %f56;
	mul.wide.s32 	%rd4, %r104, 4;
	add.s64 	%rd5, %rd1, %rd4;
	ld.global.f32 	%f59, [%rd5];
	fma.rn.f32 	%f164, %f58, %f59, %f164;
	add.f32 	%f163, %f163, %f58;
$L__BB0_7:
	add.s32 	%r66, %r108, 1;
	setp.gt.s32 	%p14, %r66, -1;
	setp.lt.s32 	%p15, %r66, %r47;
	and.pred  	%p16, %p14, %p15;
	and.pred  	%p17, %p1, %p16;
	not.pred 	%p18, %p17;
	@%p18 bra 	$L__BB0_9;
	add.s32 	%r67, %r109, -1;
	mul.lo.s32 	%r68, %r111, %r67;
	sub.s32 	%r69, %r68, %r14;
	cvt.rn.f32.s32 	%f60, %r69;
	div.rn.f32 	%f61, %f60, %f1;
	fma.rn.f32 	%f62, %f61, 0f3BBB989D, 0f3F000000;
	cvt.sat.f32.f32 	%f63, %f62;
	mov.f32 	%f64, 0f4B400001;
	mov.f32 	%f65, 0f437C0000;
	fma.rm.f32 	%f66, %f63, %f65, %f64;
	add.f32 	%f67, %f66, 0fCB40007F;
	neg.f32 	%f68, %f67;
	fma.rn.f32 	%f69, %f61, 0f3FB8AA3B, %f68;
	fma.rn.f32 	%f70, %f61, 0f32A57060, %f69;
	mov.b32 	%r70, %f66;
	shl.b32 	%r71, %r70, 23;
	mov.b32 	%f71, %r71;
	ex2.approx.ftz.f32 	%f72, %f70;
	mul.f32 	%f73, %f72, %f71;
	mul.wide.s32 	%rd6, %r107, 4;
	add.s64 	%rd7, %rd1, %rd6;
	ld.global.f32 	%f74, [%rd7];
	fma.rn.f32 	%f164, %f73, %f74, %f164;
	add.f32 	%f163, %f163, %f73;
$L__BB0_9:
	add.s32 	%r72, %r108, 2;
	setp.gt.s32 	%p19, %r72, -1;
	setp.lt.s32 	%p20, %r72, %r47;
	and.pred  	%p21, %p19, %p20;
	and.pred  	%p22, %p1, %p21;
	not.pred 	%p23, %p22;
	@%p23 bra 	$L__BB0_11;
	mad.lo.s32 	%r73, %r111, %r111, %r111;
	add.s32 	%r74, %r111, %r73;
	add.s32 	%r75, %r74, %r14;
	not.b32 	%r76, %r75;
	cvt.rn.f32.s32 	%f75, %r76;
	div.rn.f32 	%f76, %f75, %f1;
	fma.rn.f32 	%f77, %f76, 0f3BBB989D, 0f3F000000;
	cvt.sat.f32.f32 	%f78, %f77;
	mov.f32 	%f79, 0f4B400001;
	mov.f32 	%f80, 0f437C0000;
	fma.rm.f32 	%f81, %f78, %f80, %f79;
	add.f32 	%f82, %f81, 0fCB40007F;
	neg.f32 	%f83, %f82;
	fma.rn.f32 	%f84, %f76, 0f3FB8AA3B, %f83;
	fma.rn.f32 	%f85, %f76, 0f32A57060, %f84;
	mov.b32 	%r77, %f81;
	shl.b32 	%r78, %r77, 23;
	mov.b32 	%f86, %r78;
	ex2.approx.ftz.f32 	%f87, %f85;
	mul.f32 	%f88, %f87, %f86;
	mul.wide.s32 	%rd8, %r106, 4;
	add.s64 	%rd9, %rd1, %rd8;
	ld.global.f32 	%f89, [%rd9];
	fma.rn.f32 	%f164, %f88, %f89, %f164;
	add.f32 	%f163, %f163, %f88;
$L__BB0_11:
	add.s32 	%r79, %r108, 3;
	setp.gt.s32 	%p24, %r79, -1;
	setp.lt.s32 	%p25, %r79, %r47;
	and.pred  	%p26, %p24, %p25;
	and.pred  	%p27, %p1, %p26;
	not.pred 	%p28, %p27;
	@%p28 bra 	$L__BB0_13;
	add.s32 	%r80, %r111, 2;
	mad.lo.s32 	%r81, %r80, %r80, %r14;
	neg.s32 	%r82, %r81;
	cvt.rn.f32.s32 	%f90, %r82;
	div.rn.f32 	%f91, %f90, %f1;
	fma.rn.f32 	%f92, %f91, 0f3BBB989D, 0f3F000000;
	cvt.sat.f32.f32 	%f93, %f92;
	mov.f32 	%f94, 0f4B400001;
	mov.f32 	%f95, 0f437C0000;
	fma.rm.f32 	%f96, %f93, %f95, %f94;
	add.f32 	%f97, %f96, 0fCB40007F;
	neg.f32 	%f98, %f97;
	fma.rn.f32 	%f99, %f91, 0f3FB8AA3B, %f98;
	fma.rn.f32 	%f100, %f91, 0f32A57060, %f99;
	mov.b32 	%r83, %f96;
	shl.b32 	%r84, %r83, 23;
	mov.b32 	%f101, %r84;
	ex2.approx.ftz.f32 	%f102, %f100;
	mul.f32 	%f103, %f102, %f101;
	mul.wide.s32 	%rd10, %r105, 4;
	add.s64 	%rd11, %rd1, %rd10;
	ld.global.f32 	%f104, [%rd11];
	fma.rn.f32 	%f164, %f103, %f104, %f164;
	add.f32 	%f163, %f163, %f103;
$L__BB0_13:
	add.s32 	%r111, %r111, 4;
	add.s32 	%r110, %r110, 4;
	add.s32 	%r109, %r109, -4;
	add.s32 	%r108, %r108, 4;
	add.s32 	%r107, %r107, %r7;
	add.s32 	%r106, %r106, %r7;
	add.s32 	%r105, %r105, %r7;
	add.s32 	%r104, %r104, %r7;
	setp.ne.s32 	%p29, %r110, 0;
	@%p29 bra 	$L__BB0_5;
	add.s32 	%r113, %r111, -1;
$L__BB0_15:
	and.b32  	%r85, %r3, 1;
	setp.eq.b32 	%p30, %r85, 1;
	not.pred 	%p31, %p30;
	@%p31 bra 	$L__BB0_21;
	add.s32 	%r39, %r113, %r54;
	setp.gt.s32 	%p32, %r39, -1;
	setp.lt.s32 	%p33, %r39, %r47;
	and.pred  	%p34, %p32, %p33;
	and.pred  	%p36, %p1, %p34;
	not.pred 	%p37, %p36;
	@%p37 bra 	$L__BB0_18;
	mad.lo.s32 	%r86, %r113, %r113, %r14;
	neg.s32 	%r87, %r86;
	cvt.rn.f32.s32 	%f105, %r87;
	div.rn.f32 	%f106, %f105, %f1;
	fma.rn.f32 	%f107, %f106, 0f3BBB989D, 0f3F000000;
	cvt.sat.f32.f32 	%f108, %f107;
	mov.f32 	%f109, 0f4B400001;
	mov.f32 	%f110, 0f437C0000;
	fma.rm.f32 	%f111, %f108, %f110, %f109;
	add.f32 	%f112, %f111, 0fCB40007F;
	neg.f32 	%f113, %f112;
	fma.rn.f32 	%f114, %f106, 0f3FB8AA3B, %f113;
	fma.rn.f32 	%f115, %f106, 0f32A57060, %f114;
	mov.b32 	%r88, %f111;
	shl.b32 	%r89, %r88, 23;
	mov.b32 	%f116, %r89;
	ex2.approx.ftz.f32 	%f117, %f115;
	mul.f32 	%f118, %f117, %f116;
	mad.lo.s32 	%r90, %r39, %r45, %r13;
	mul.wide.s32 	%rd12, %r90, 4;
	add.s64 	%rd13, %rd1, %rd12;
	ld.global.f32 	%f119, [%rd13];
	fma.rn.f32 	%f164, %f118, %f119, %f164;
	add.f32 	%f163, %f163, %f118;
$L__BB0_18:
	add.s32 	%r40, %r39, 1;
	setp.gt.s32 	%p38, %r40, -1;
	setp.lt.s32 	%p39, %r40, %r47;
	and.pred  	%p40, %p38, %p39;
	and.pred  	%p41, %p1, %p40;
	not.pred 	%p42, %p41;
	@%p42 bra 	$L__BB0_20;
	not.b32 	%r91, %r113;
	mad.lo.s32 	%r92, %r91, %r113, %r91;
	sub.s32 	%r93, %r92, %r14;
	cvt.rn.f32.s32 	%f120, %r93;
	div.rn.f32 	%f121, %f120, %f1;
	fma.rn.f32 	%f122, %f121, 0f3BBB989D, 0f3F000000;
	cvt.sat.f32.f32 	%f123, %f122;
	mov.f32 	%f124, 0f4B400001;
	mov.f32 	%f125, 0f437C0000;
	fma.rm.f32 	%f126, %f123, %f125, %f124;
	add.f32 	%f127, %f126, 0fCB40007F;
	neg.f32 	%f128, %f127;
	fma.rn.f32 	%f129, %f121, 0f3FB8AA3B, %f128;
	fma.rn.f32 	%f130, %f121, 0f32A57060, %f129;
	mov.b32 	%r94, %f126;
	shl.b32 	%r95, %r94, 23;
	mov.b32 	%f131, %r95;
	ex2.approx.ftz.f32 	%f132, %f130;
	mul.f32 	%f133, %f132, %f131;
	mad.lo.s32 	%r96, %r40, %r45, %r13;
	mul.wide.s32 	%rd14, %r96, 4;
	add.s64 	%rd15, %rd1, %rd14;
	ld.global.f32 	%f134, [%rd15];
	fma.rn.f32 	%f164, %f133, %f134, %f164;
	add.f32 	%f163, %f163, %f133;
$L__BB0_20:
	add.s32 	%r113, %r113, 2;
$L__BB0_21:
	add.s32 	%r43, %r113, %r54;
	setp.gt.s32 	%p43, %r43, -1;
	setp.lt.s32 	%p44, %r43, %r47;
	and.pred  	%p45, %p43, %p44;
	and.pred  	%p47, %p1, %p45;
	not.pred 	%p48, %p47;
	@%p48 bra 	$L__BB0_23;
	mad.lo.s32 	%r97, %r113, %r113, %r14;
	neg.s32 	%r98, %r97;
	cvt.rn.f32.s32 	%f135, %r98;
	div.rn.f32 	%f136, %f135, %f1;
	fma.rn.f32 	%f137, %f136, 0f3BBB989D, 0f3F000000;
	cvt.sat.f32.f32 	%f138, %f137;
	mov.f32 	%f139, 0f4B400001;
	mov.f32 	%f140, 0f437C0000;
	fma.rm.f32 	%f141, %f138, %f140, %f139;
	add.f32 	%f142, %f141, 0fCB40007F;
	neg.f32 	%f143, %f142;
	fma.rn.f32 	%f144, %f136, 0f3FB8AA3B, %f143;
	fma.rn.f32 	%f145, %f136, 0f32A57060, %f144;
	mov.b32 	%r99, %f141;
	shl.b32 	%r100, %r99, 23;
	mov.b32 	%f146, %r100;
	ex2.approx.ftz.f32 	%f147, %f145;
	mul.f32 	%f148, %f147, %f146;
	mad.lo.s32 	%r101, %r43, %r45, %r13;
	mul.wide.s32 	%rd16, %r101, 4;
	add.s64 	%rd17, %rd1, %rd16;
	ld.global.f32 	%f149, [%rd17];
	fma.rn.f32 	%f164, %f148, %f149, %f164;
	add.f32 	%f163, %f163, %f148;
$L__BB0_23:
	add.s32 	%r44, %r103, 1;
	setp.ne.s32 	%p49, %r103, %r3;
	mov.u32 	%r103, %r44;
	@%p49 bra 	$L__BB0_3;
$L__BB0_24:
	ld.param.u64 	%rd21, [_Z12gaussianBlurPfS_iif_param_1];
	div.rn.f32 	%f150, %f164, %f163;
	mad.lo.s32 	%r102, %r45, %r54, %r1;
	cvta.to.global.u64 	%rd18, %rd21;
	mul.wide.s32 	%rd19, %r102, 4;
	add.s64 	%rd20, %rd18, %rd19;
	st.global.f32 	[%rd20], %f150;
$L__BB0_25:
	ret;

}


// ===== COMPILED SASS (sm_100) =====

	.target	sm_100

	.elftype	@"ET_EXEC"


//--------------------- .note.nv.tkinfo           --------------------------
	.section	.note.nv.tkinfo,"",@"SHT_NOTE"
	.sectionflags	@"SHF_NOTE_NV_TKINFO"
	.tkinfo
        /*0018*/ 	.word	0x00000002
        /*0030*/ 	.string	""
        /*0030*/ 	.string	"ptxas"
        /*0030*/ 	.string	"Cuda compilation tools, release 13.0, V13.0.88"
        /*0030*/ 	.string	"Build cuda_13.0.r13.0/compiler.36424714_0"
        /*0030*/ 	.string	"-arch sm_100 -m 64 "



//--------------------- .note.nv.cuinfo           --------------------------
	.section	.note.nv.cuinfo,"",@"SHT_NOTE"
	.sectionflags	@"SHF_NOTE_NV_CUINFO"
        /*0018*/ 	.short	0x0002
        /*001a*/ 	.short	0x0064
        /*001c*/ 	.short	0x0082
	.zero		2


//--------------------- .nv.info                  --------------------------
	.section	.nv.info,"",@"SHT_CUDA_INFO"
	.align	4


	//----- nvinfo : EIATTR_REGCOUNT
	.align		4
        /*0000*/ 	.byte	0x04, 0x2f
        /*0002*/ 	.short	(.L_1 - .L_0)
	.align		4
.L_0:
        /*0004*/ 	.word	index@(_Z12gaussianBlurPfS_iif)
        /*0008*/ 	.word	0x0000001f


	//----- nvinfo : EIATTR_FRAME_SIZE
	.align		4
.L_1:
        /*000c*/ 	.byte	0x04, 0x11
        /*000e*/ 	.short	(.L_3 - .L_2)
	.align		4
.L_2:
        /*0010*/ 	.word	index@($__internal_0_$__cuda_sm3x_div_rn_noftz_f32_slowpath)
        /*0014*/ 	.word	0x00000000


	//----- nvinfo : EIATTR_FRAME_SIZE
	.align		4
.L_3:
        /*0018*/ 	.byte	0x04, 0x11
        /*001a*/ 	.short	(.L_5 - .L_4)
	.align		4
.L_4:
        /*001c*/ 	.word	index@(_Z12gaussianBlurPfS_iif)
        /*0020*/ 	.word	0x00000000


	//----- nvinfo : EIATTR_MIN_STACK_SIZE
	.align		4
.L_5:
        /*0024*/ 	.byte	0x04, 0x12
        /*0026*/ 	.short	(.L_7 - .L_6)
	.align		4
.L_6:
        /*0028*/ 	.word	index@(_Z12gaussianBlurPfS_iif)
        /*002c*/ 	.word	0x00000000
.L_7:


//--------------------- .nv.compat                --------------------------
	.section	.nv.compat,"",@"SHT_CUDA_COMPAT_INFO"
	.align	4
        /*0000*/ 	.byte	0x02, 0x09, 0x00, 0x00, 0x02, 0x02, 0x01, 0x00, 0x02, 0x05, 0x05, 0x00, 0x03, 0x07, 0x01, 0x01
        /*0010*/ 	.byte	0x02, 0x03, 0x00, 0x00, 0x02, 0x06, 0x01, 0x00, 0x04, 0x0b, 0x08, 0x00, 0x01, 0x00, 0x00, 0x00
        /*0020*/ 	.byte	0x00, 0x00, 0x00, 0x00


//--------------------- .nv.info._Z12gaussianBlurPfS_iif --------------------------
	.section	.nv.info._Z12gaussianBlurPfS_iif,"",@"SHT_CUDA_INFO"
	.sectionflags	@""
	.align	4


	//----- nvinfo : EIATTR_CUDA_API_VERSION
	.align		4
        /*0000*/ 	.byte	0x04, 0x37
        /*0002*/ 	.short	(.L_9 - .L_8)
.L_8:
        /*0004*/ 	.word	0x00000082


	//----- nvinfo : EIATTR_KPARAM_INFO
	.align		4
.L_9:
        /*0008*/ 	.byte	0x04, 0x17
        /*000a*/ 	.short	(.L_11 - .L_10)
.L_10:
        /*000c*/ 	.word	0x00000000
        /*0010*/ 	.short	0x0004
        /*0012*/ 	.short	0x0018
        /*0014*/ 	.byte	0x00, 0xf0, 0x11, 0x00


	//----- nvinfo : EIATTR_KPARAM_INFO
	.align		4
.L_11:
        /*0018*/ 	.byte	0x04, 0x17
        /*001a*/ 	.short	(.L_13 - .L_12)
.L_12:
        /*001c*/ 	.word	0x00000000
        /*0020*/ 	.short	0x0003
        /*0022*/ 	.short	0x0014
        /*0024*/ 	.byte	0x00, 0xf0, 0x11, 0x00


	//----- nvinfo : EIATTR_KPARAM_INFO
	.align		4
.L_13:
        /*0028*/ 	.byte	0x04, 0x17
        /*002a*/ 	.short	(.L_15 - .L_14)
.L_14:
        /*002c*/ 	.word	0x00000000
        /*0030*/ 	.short	0x0002
        /*0032*/ 	.short	0x0010
        /*0034*/ 	.byte	0x00, 0xf0, 0x11, 0x00


	//----- nvinfo : EIATTR_KPARAM_INFO
	.align		4
.L_15:
        /*0038*/ 	.byte	0x04, 0x17
        /*003a*/ 	.short	(.L_17 - .L_16)
.L_16:
        /*003c*/ 	.word	0x00000000
        /*0040*/ 	.short	0x0001
        /*0042*/ 	.short	0x0008
        /*0044*/ 	.byte	0x00, 0xf5, 0x21, 0x00


	//----- nvinfo : EIATTR_KPARAM_INFO
	.align		4
.L_17:
        /*0048*/ 	.byte	0x04, 0x17
        /*004a*/ 	.short	(.L_19 - .L_18)
.L_18:
        /*004c*/ 	.word	0x00000000
        /*0050*/ 	.short	0x0000
        /*0052*/ 	.short	0x0000
        /*0054*/ 	.byte	0x00, 0xf5, 0x21, 0x00


	//----- nvinfo : EIATTR_SPARSE_MMA_MASK
	.align		4
.L_19:
        /*0058*/ 	.byte	0x03, 0x50
        /*005a*/ 	.short	0x0000


	//----- nvinfo : EIATTR_MAXREG_COUNT
	.align		4
        /*005c*/ 	.byte	0x03, 0x1b
        /*005e*/ 	.short	0x00ff


	//----- nvinfo : EIATTR_MERCURY_ISA_VERSION
	.align		4
        /*0060*/ 	.byte	0x03, 0x5f
        /*0062*/ 	.short	0x0101


	//----- nvinfo : EIATTR_VRC_CTA_INIT_COUNT
	.align		4
        /*0064*/ 	.byte	0x02, 0x4a
	.zero		1
	.zero		1


	//----- nvinfo : EIATTR_EXIT_INSTR_OFFSETS
	.align		4
        /*0068*/ 	.byte	0x04, 0x1c
        /*006a*/ 	.short	(.L_21 - .L_20)


	//   ....[0]....
.L_20:
        /*006c*/ 	.word	0x000000c0


	//   ....[1]....
        /*0070*/ 	.word	0x000016f0


	//----- nvinfo : EIATTR_CRS_STACK_SIZE
	.align		4
.L_21:
        /*0074*/ 	.byte	0x04, 0x1e
        /*0076*/ 	.short	(.L_23 - .L_22)
.L_22:
        /*0078*/ 	.word	0x00000000


	//----- nvinfo : EIATTR_CBANK_PARAM_SIZE
	.align		4
.L_23:
        /*007c*/ 	.byte	0x03, 0x19
        /*007e*/ 	.short	0x001c


	//----- nvinfo : EIATTR_PARAM_CBANK
	.align		4
        /*0080*/ 	.byte	0x04, 0x0a
        /*0082*/ 	.short	(.L_25 - .L_24)
	.align		4
.L_24:
        /*0084*/ 	.word	index@(.nv.constant0._Z12gaussianBlurPfS_iif)
        /*0088*/ 	.short	0x0380
        /*008a*/ 	.short	0x001c


	//----- nvinfo : EIATTR_SW_WAR
	.align		4
.L_25:
        /*008c*/ 	.byte	0x04, 0x36
        /*008e*/ 	.short	(.L_27 - .L_26)
.L_26:
        /*0090*/ 	.word	0x00000008
.L_27:


//--------------------- .nv.callgraph             --------------------------
	.section	.nv.callgraph,"",@"SHT_CUDA_CALLGRAPH"
	.align	4
	.sectionentsize	8
	.align		4
        /*0000*/ 	.word	0x00000000
	.align		4
        /*0004*/ 	.word	0xffffffff
	.align		4
        /*0008*/ 	.word	0x00000000
	.align		4
        /*000c*/ 	.word	0xfffffffe
	.align		4
        /*0010*/ 	.word	0x00000000
	.align		4
        /*0014*/ 	.word	0xfffffffd
	.align		4
        /*0018*/ 	.word	0x00000000
	.align		4
        /*001c*/ 	.word	0xfffffffc


//--------------------- .text._Z12gaussianBlurPfS_iif --------------------------
	.section	.text._Z12gaussianBlurPfS_iif,"ax",@progbits
	.align	128
        .global         _Z12gaussianBlurPfS_iif
        .type           _Z12gaussianBlurPfS_iif,@function
        .size           _Z12gaussianBlurPfS_iif,(.L_x_40 - _Z12gaussianBlurPfS_iif)
        .other          _Z12gaussianBlurPfS_iif,@"STO_CUDA_ENTRY STV_DEFAULT"
_Z12gaussianBlurPfS_iif:
.text._Z12gaussianBlurPfS_iif:
[----:B------:R-:W-:Y:S01]  /*0000*/  LDC R1, c[0x0][0x37c] ;  /* 0x0000df00ff017b82 */ /* 0x000fe20000000800 */
[----:B------:R-:W0:Y:S07]  /*0010*/  S2R R3, SR_TID.Y ;  /* 0x0000000000037919 */ /* 0x000e2e0000002200 */
[----:B------:R-:W1:Y:S01]  /*0020*/  LDC R21, c[0x0][0x360] ;  /* 0x0000d800ff157b82 */ /* 0x000e620000000800 */
[----:B------:R-:W1:Y:S07]  /*0030*/  S2R R0, SR_TID.X ;  /* 0x0000000000007919 */ /* 0x000e6e0000002100 */
[----:B------:R-:W0:Y:S08]  /*0040*/  S2UR UR5, SR_CTAID.Y ;  /* 0x00000000000579c3 */ /* 0x000e300000002600 */
[----:B------:R-:W0:Y:S08]  /*0050*/  LDC R20, c[0x0][0x364] ;  /* 0x0000d900ff147b82 */ /* 0x000e300000000800 */
[----:B------:R-:W1:Y:S08]  /*0060*/  S2UR UR4, SR_CTAID.X ;  /* 0x00000000000479c3 */ /* 0x000e700000002500 */
[----:B------:R-:W2:Y:S01]  /*0070*/  LDC.64 R14, c[0x0][0x390] ;  /* 0x0000e400ff0e7b82 */ /* 0x000ea20000000a00 */
[----:B0-----:R-:W-:-:S02]  /*0080*/  IMAD R20, R20, UR5, R3 ;  /* 0x0000000514147c24 */ /* 0x001fc4000f8e0203 */
[----:B-1----:R-:W-:-:S03]  /*0090*/  IMAD R21, R21, UR4, R0 ;  /* 0x0000000415157c24 */ /* 0x002fc6000f8e0200 */
[----:B--2---:R-:W-:-:S04]  /*00a0*/  ISETP.GE.AND P0, PT, R20, R15, PT ;  /* 0x0000000f1400720c */ /* 0x004fc80003f06270 */
[----:B------:R-:W-:-:S13]  /*00b0*/  ISETP.GE.OR P0, PT, R21, R14, P0 ;  /* 0x0000000e1500720c */ /* 0x000fda0000706670 */
[----:B------:R-:W-:Y:S05]  /*00c0*/  @P0 EXIT ;  /* 0x000000000000094d */ /* 0x000fea0003800000 */
[----:B------:R-:W0:Y:S01]  /*00d0*/  LDC R3, c[0x0][0x398] ;  /* 0x0000e600ff037b82 */ /* 0x000e220000000800 */
[----:B------:R-:W-:Y:S01]  /*00e0*/  CS2R R18, SRZ ;  /* 0x0000000000127805 */ /* 0x000fe2000001ff00 */
[----:B------:R-:W1:Y:S01]  /*00f0*/  LDCU.64 UR10, c[0x0][0x358] ;  /* 0x00006b00ff0a77ac */ /* 0x000e620008000a00 */
[----:B0-----:R-:W-:-:S06]  /*0100*/  FMUL R0, R3, 3 ;  /* 0x4040000003007820 */ /* 0x001fcc0000400000 */
[----:B------:R-:W0:Y:S02]  /*0110*/  F2I.TRUNC.NTZ R0, R0 ;  /* 0x0000000000007305 */ /* 0x000e24000020f100 */
[----:B0-----:R-:W-:-:S13]  /*0120*/  R2UR UR4, R0 ;  /* 0x00000000000472ca */ /* 0x001fda00000e0000 */
[----:B------:R-:W-:-:S09]  /*0130*/  UISETP.GE.AND UP0, UPT, UR4, URZ, UPT ;  /* 0x000000ff0400728c */ /* 0x000fd2000bf06270 */
[----:B-1----:R-:W-:Y:S05]  /*0140*/  BRA.U !UP0, `(.L_x_0) ;  /* 0x0000001508187547 */ /* 0x002fea000b800000 */
[----:B------:R-:W-:Y:S01]  /*0150*/  FADD R0, R3, R3 ;  /* 0x0000000303007221 */ /* 0x000fe20000000000 */
[----:B------:R-:W-:Y:S02]  /*0160*/  IADD3 R17, PT, PT, R20, -UR4, RZ ;  /* 0x8000000414117c10 */ /* 0x000fe4000fffe0ff */
[----:B------:R-:W-:Y:S01]  /*0170*/  CS2R R18, SRZ ;  /* 0x0000000000127805 */ /* 0x000fe2000001ff00 */
[----:B------:R-:W-:Y:S01]  /*0180*/  UIADD3 UR5, UPT, UPT, -UR4, URZ, URZ ;  /* 0x000000ff04057290 */ /* 0x000fe2000fffe1ff */
[----:B------:R-:W-:Y:S01]  /*0190*/  FMUL R0, R0, R3 ;  /* 0x0000000300007220 */ /* 0x000fe20000400000 */
[C---:B------:R-:W-:Y:S01]  /*01a0*/  IADD3 R16, PT, PT, R17.reuse, 0x2, RZ ;  /* 0x0000000211107810 */ /* 0x040fe20007ffe0ff */
[C---:B------:R-:W-:Y:S02]  /*01b0*/  VIADD R15, R17.reuse, 0x3 ;  /* 0x00000003110f7836 */ /* 0x040fe40000000000 */
[-C--:B------:R-:W-:Y:S01]  /*01c0*/  IMAD R12, R17, R14.reuse, R14 ;  /* 0x0000000e110c7224 */ /* 0x080fe200078e020e */
[----:B------:R-:W-:Y:S01]  /*01d0*/  R2UR UR12, R0 ;  /* 0x00000000000c72ca */ /* 0x000fe200000e0000 */
[----:B------:R-:W-:-:S02]  /*01e0*/  IMAD R16, R16, R14, R21 ;  /* 0x0000000e10107224 */ /* 0x000fc400078e0215 */
[--C-:B------:R-:W-:Y:S01]  /*01f0*/  IMAD R15, R15, R14, R21.reuse ;  /* 0x0000000e0f0f7224 */ /* 0x100fe200078e0215 */
[----:B------:R-:W-:Y:S01]  /*0200*/  IADD3 R12, PT, PT, R21, R12, RZ ;  /* 0x0000000c150c7210 */ /* 0x000fe20007ffe0ff */
[----:B------:R-:W-:-:S10]  /*0210*/  IMAD R14, R17, R14, R21 ;  /* 0x0000000e110e7224 */ /* 0x000fd400078e0215 */
.L_x_25:
[----:B------:R-:W0:Y:S01]  /*0220*/  LDCU UR6, c[0x0][0x390] ;  /* 0x00007200ff0677ac */ /* 0x000e220008000800 */
[----:B------:R-:W-:Y:S01]  /*0230*/  IADD3 R10, PT, PT, R21, UR5, RZ ;  /* 0x00000005150a7c10 */ /* 0x000fe2000fffe0ff */
[----:B------:R-:W-:Y:S02]  /*0240*/  UISETP.GE.U32.AND UP0, UPT, UR4, 0x2, UPT ;  /* 0x000000020400788c */ /* 0x000fe4000bf06070 */
[----:B------:R-:W-:Y:S01]  /*0250*/  UIMAD UR13, UR5, UR5, URZ ;  /* 0x00000005050d72a4 */ /* 0x000fe2000f8e02ff */
[----:B0-----:R-:W-:Y:S01]  /*0260*/  ISETP.GE.AND P0, PT, R10, UR6, PT ;  /* 0x000000060a007c0c */ /* 0x001fe2000bf06270 */
[----:B------:R-:W-:-:S03]  /*0270*/  UIADD3 UR6, UPT, UPT, -UR4, URZ, URZ ;  /* 0x000000ff04067290 */ /* 0x000fc6000fffe1ff */
[----:B------:R-:W-:Y:S02]  /*0280*/  ISETP.GT.AND P0, PT, R10, -0x1, !P0 ;  /* 0xffffffff0a00780c */ /* 0x000fe40004704270 */
[----:B------:R-:W-:Y:S11]  /*0290*/  BRA.U !UP0, `(.L_x_1) ;  /* 0x0000000908b47547 */ /* 0x000ff6000b800000 */
[----:B------:R-:W0:Y:S01]  /*02a0*/  LDC R8, c[0x0][0x390] ;  /* 0x0000e400ff087b82 */ /* 0x000e220000000800 */
[----:B------:R-:W-:Y:S01]  /*02b0*/  USHF.L.U32 UR6, UR4, 0x1, URZ ;  /* 0x0000000104067899 */ /* 0x000fe200080006ff */
[----:B------:R-:W-:Y:S01]  /*02c0*/  VIADD R13, R12, UR5 ;  /* 0x000000050c0d7c36 */ /* 0x000fe20008000000 */
[----:B------:R-:W-:Y:S01]  /*02d0*/  IADD3 R11, PT, PT, R16, UR5, RZ ;  /* 0x00000005100b7c10 */ /* 0x000fe2000fffe0ff */
[----:B------:R-:W-:Y:S01]  /*02e0*/  VIADD R7, R14, UR5 ;  /* 0x000000050e077c36 */ /* 0x000fe20008000000 */
[----:B------:R-:W-:Y:S01]  /*02f0*/  ULOP3.LUT UR6, UR6, 0xfffffffc, URZ, 0xc0, !UPT ;  /* 0xfffffffc06067892 */ /* 0x000fe2000f8ec0ff */
[----:B------:R-:W-:Y:S01]  /*0300*/  IADD3 R9, PT, PT, R15, UR5, RZ ;  /* 0x000000050f097c10 */ /* 0x000fe2000fffe0ff */
[----:B------:R-:W1:Y:S01]  /*0310*/  LDCU UR14, c[0x0][0x394] ;  /* 0x00007280ff0e77ac */ /* 0x000e620008000800 */
[----:B------:R-:W2:Y:S01]  /*0320*/  LDC.64 R2, c[0x0][0x380] ;  /* 0x0000e000ff027b82 */ /* 0x000ea20000000a00 */
[----:B------:R-:W-:Y:S01]  /*0330*/  MOV R6, R17 ;  /* 0x0000001100067202 */ /* 0x000fe20000000f00 */
[----:B------:R-:W-:-:S02]  /*0340*/  UIADD3 UR7, UPT, UPT, -UR4, 0x1, URZ ;  /* 0x0000000104077890 */ /* 0x000fc4000fffe1ff */
[----:B------:R-:W-:Y:S01]  /*0350*/  UIADD3 UR6, UPT, UPT, -UR6, URZ, URZ ;  /* 0x000000ff06067290 */ /* 0x000fe2000fffe1ff */
[----:B------:R-:W-:-:S11]  /*0360*/  UMOV UR8, UR4 ;  /* 0x0000000400087c82 */ /* 0x000fd60008000000 */
.L_x_14:
[C---:B-1----:R-:W-:Y:S01]  /*0370*/  ISETP.GE.AND P1, PT, R6.reuse, UR14, PT ;  /* 0x0000000e06007c0c */ /* 0x042fe2000bf26270 */
[----:B------:R-:W-:Y:S03]  /*0380*/  BSSY.RECONVERGENT B0, `(.L_x_2) ;  /* 0x0000022000007945 */ /* 0x000fe60003800200 */
[----:B------:R-:W-:-:S04]  /*0390*/  ISETP.GT.AND P1, PT, R6, -0x1, !P1 ;  /* 0xffffffff0600780c */ /* 0x000fc80004f24270 */
[----:B------:R-:W-:-:S13]  /*03a0*/  PLOP3.LUT P1, PT, P0, P1, PT, 0x80, 0x8 ;  /* 0x000000000008781c */ /* 0x000fda0000723070 */
[----:B------:R-:W-:Y:S05]  /*03b0*/  @!P1 BRA `(.L_x_3) ;  /* 0x0000000000789947 */ /* 0x000fea0003800000 */
[----:B------:R-:W-:Y:S01]  /*03c0*/  UIADD3 UR9, UPT, UPT, UR7, -0x1, URZ ;  /* 0xffffffff07097890 */ /* 0x000fe2000fffe0ff */
[----:B------:R-:W1:Y:S01]  /*03d0*/  MUFU.RCP R0, UR12 ;  /* 0x0000000c00007d08 */ /* 0x000e620008001000 */
[----:B------:R-:W-:Y:S02]  /*03e0*/  MOV R23, UR12 ;  /* 0x0000000c00177c02 */ /* 0x000fe40008000f00 */
[----:B------:R-:W-:-:S04]  /*03f0*/  UIMAD UR9, UR9, UR9, UR13 ;  /* 0x00000009090972a4 */ /* 0x000fc8000f8e020d */
[----:B------:R-:W-:-:S06]  /*0400*/  UIADD3 UR9, UPT, UPT, -UR9, URZ, URZ ;  /* 0x000000ff09097290 */ /* 0x000fcc000fffe1ff */
[----:B------:R-:W-:-:S04]  /*0410*/  I2FP.F32.S32 R5, UR9 ;  /* 0x0000000900057c45 */ /* 0x000fc80008201400 */
[----:B------:R-:W3:Y:S01]  /*0420*/  FCHK P1, R5, UR12 ;  /* 0x0000000c05007d02 */ /* 0x000ee20008020000 */
[----:B-1----:R-:W-:-:S04]  /*0430*/  FFMA R23, R0, -R23, 1 ;  /* 0x3f80000000177423 */ /* 0x002fc80000000817 */
[----:B------:R-:W-:-:S04]  /*0440*/  FFMA R0, R0, R23, R0 ;  /* 0x0000001700007223 */ /* 0x000fc80000000000 */
[----:B------:R-:W-:-:S04]  /*0450*/  FFMA R4, R5, R0, RZ ;  /* 0x0000000005047223 */ /* 0x000fc800000000ff */
[----:B------:R-:W-:-:S04]  /*0460*/  FFMA R23, R4, -UR12, R5 ;  /* 0x8000000c04177c23 */ /* 0x000fc80008000005 */
[----:B------:R-:W-:Y:S01]  /*0470*/  FFMA R0, R0, R23, R4 ;  /* 0x0000001700007223 */ /* 0x000fe20000000004 */
[----:B---3--:R-:W-:Y:S06]  /*0480*/  @!P1 BRA `(.L_x_4) ;  /* 0x00000000000c9947 */ /* 0x008fec0003800000 */
[----:B------:R-:W-:Y:S01]  /*0490*/  IMAD.U32 R0, RZ, RZ, UR12 ;  /* 0x0000000cff007e24 */ /* 0x000fe2000f8e00ff */
[----:B------:R-:W-:-:S07]  /*04a0*/  MOV R23, 0x4c0 ;  /* 0x000004c000177802 */ /* 0x000fce0000000f00 */
[----:B0-2---:R-:W-:Y:S05]  /*04b0*/  CALL.REL.NOINC `($__internal_0_$__cuda_sm3x_div_rn_noftz_f32_slowpath) ;  /* 0x0000001000907944 */ /* 0x005fea0003c00000 */
.L_x_4:
[----:B--2---:R-:W-:-:S06]  /*04c0*/  IMAD.WIDE R4, R7, 0x4, R2 ;  /* 0x0000000407047825 */ /* 0x004fcc00078e0202 */
[----:B------:R-:W2:Y:S01]  /*04d0*/  LDG.E R4, desc[UR10][R4.64] ;  /* 0x0000000a04047981 */ /* 0x000ea2000c1e1900 */
[----:B------:R-:W-:Y:S01]  /*04e0*/  HFMA2 R23, -RZ, RZ, 0.96630859375, -0.0022525787353515625 ;  /* 0x3bbb989dff177431 */ /* 0x000fe200000001ff */
[----:B------:R-:W-:-:S04]  /*04f0*/  MOV R25, 0x437c0000 ;  /* 0x437c000000197802 */ /* 0x000fc80000000f00 */
[----:B------:R-:W-:-:S04]  /*0500*/  FFMA.SAT R22, R0, R23, 0.5 ;  /* 0x3f00000000167423 */ /* 0x000fc80000002017 */
[----:B------:R-:W-:-:S04]  /*0510*/  FFMA.RM R22, R22, R25, 12582913 ;  /* 0x4b40000116167423 */ /* 0x000fc80000004019 */
[C---:B------:R-:W-:Y:S01]  /*0520*/  FADD R23, R22.reuse, -12583039 ;  /* 0xcb40007f16177421 */ /* 0x040fe20000000000 */
[----:B------:R-:W-:-:S03]  /*0530*/  IMAD.SHL.U32 R22, R22, 0x800000, RZ ;  /* 0x0080000016167824 */ /* 0x000fc600078e00ff */
[----:B------:R-:W-:-:S04]  /*0540*/  FFMA R23, R0, 1.4426950216293334961, -R23 ;  /* 0x3fb8aa3b00177823 */ /* 0x000fc80000000817 */
[----:B------:R-:W-:-:S06]  /*0550*/  FFMA R23, R0, 1.925963033500011079e-08, R23 ;  /* 0x32a5706000177823 */ /* 0x000fcc0000000017 */
[----:B------:R-:W1:Y:S02]  /*0560*/  MUFU.EX2 R23, R23 ;  /* 0x0000001700177308 */ /* 0x000e640000000800 */
[----:B-1----:R-:W-:-:S04]  /*0570*/  FMUL R22, R22, R23 ;  /* 0x0000001716167220 */ /* 0x002fc80000400000 */
[----:B------:R-:W-:Y:S01]  /*0580*/  FADD R18, R18, R22 ;  /* 0x0000001612127221 */ /* 0x000fe20000000000 */
[----:B--2---:R-:W-:-:S07]  /*0590*/  FFMA R19, R22, R4, R19 ;  /* 0x0000000416137223 */ /* 0x004fce0000000013 */
.L_x_3:
[----:B------:R-:W-:Y:S05]  /*05a0*/  BSYNC.RECONVERGENT B0 ;  /* 0x0000000000007941 */ /* 0x000fea0003800200 */
.L_x_2:
[----:B------:R-:W-:Y:S01]  /*05b0*/  IADD3 R0, PT, PT, R6, 0x1, RZ ;  /* 0x0000000106007810 */ /* 0x000fe20007ffe0ff */
[----:B------:R-:W-:Y:S03]  /*05c0*/  BSSY.RECONVERGENT B0, `(.L_x_5) ;  /* 0x0000023000007945 */ /* 0x000fe60003800200 */
[----:B------:R-:W-:-:S04]  /*05d0*/  ISETP.GE.AND P1, PT, R0, UR14, PT ;  /* 0x0000000e00007c0c */ /* 0x000fc8000bf26270 */
[----:B------:R-:W-:-:S04]  /*05e0*/  ISETP.GT.AND P1, PT, R0, -0x1, !P1 ;  /* 0xffffffff0000780c */ /* 0x000fc80004f24270 */
[----:B------:R-:W-:-:S13]  /*05f0*/  PLOP3.LUT P1, PT, P0, P1, PT, 0x80, 0x8 ;  /* 0x000000000008781c */ /* 0x000fda0000723070 */
[----:B------:R-:W-:Y:S05]  /*0600*/  @!P1 BRA `(.L_x_6) ;  /* 0x0000000000789947 */ /* 0x000fea0003800000 */
[----:B------:R-:W1:Y:S01]  /*0610*/  MUFU.RCP R0, UR12 ;  /* 0x0000000c00007d08 */ /* 0x000e620008001000 */
[----:B------:R-:W-:Y:S01]  /*0620*/  UIADD3 UR9, UPT, UPT, UR8, -0x1, URZ ;  /* 0xffffffff08097890 */ /* 0x000fe2000fffe0ff */
[----:B------:R-:W-:-:S03]  /*0630*/  MOV R5, UR12 ;  /* 0x0000000c00057c02 */ /* 0x000fc60008000f00 */
[----:B------:R-:W-:-:S06]  /*0640*/  UIMAD UR9, UR9, UR7, -UR13 ;  /* 0x00000007090972a4 */ /* 0x000fcc000f8e0a0d */
        /* <DEDUP_REMOVED lines=8> */
[----:B------:R-:W-:Y:S01]  /*06d0*/  MOV R5, R22 ;  /* 0x0000001600057202 */ /* 0x000fe20000000f00 */
[----:B------:R-:W-:Y:S01]  /*06e0*/  IMAD.U32 R0, RZ, RZ, UR12 ;  /* 0x0000000cff007e24 */ /* 0x000fe2000f8e00ff */
[----:B------:R-:W-:-:S07]  /*06f0*/  MOV R23, 0x710 ;  /* 0x0000071000177802 */ /* 0x000fce0000000f00 */
[----:B0-2---:R-:W-:Y:S05]  /*0700*/  CALL.REL.NOINC `($__internal_0_$__cuda_sm3x_div_rn_noftz_f32_slowpath) ;  /* 0x0000000c00fc7944 */ /* 0x005fea0003c00000 */
.L_x_7:
[----:B--2---:R-:W-:-:S06]  /*0710*/  IMAD.WIDE R4, R13, 0x4, R2 ;  /* 0x000000040d047825 */ /* 0x004fcc00078e0202 */
[----:B------:R-:W2:Y:S01]  /*0720*/  LDG.E R4, desc[UR10][R4.64] ;  /* 0x0000000a04047981 */ /* 0x000ea2000c1e1900 */
[----:B------:R-:W-:Y:S01]  /*0730*/  HFMA2 R23, -RZ, RZ, 0.96630859375, -0.0022525787353515625 ;  /* 0x3bbb989dff177431 */ /* 0x000fe200000001ff */
[----:B------:R-:W-:-:S04]  /*0740*/  MOV R25, 0x437c0000 ;  /* 0x437c000000197802 */ /* 0x000fc80000000f00 */
[----:B------:R-:W-:-:S04]  /*0750*/  FFMA.SAT R22, R0, R23, 0.5 ;  /* 0x3f00000000167423 */ /* 0x000fc80000002017 */
[----:B------:R-:W-:-:S04]  /*0760*/  FFMA.RM R22, R22, R25, 12582913 ;  /* 0x4b40000116167423 */ /* 0x000fc80000004019 */
[C---:B------:R-:W-:Y:S01]  /*0770*/  FADD R23, R22.reuse, -12583039 ;  /* 0xcb40007f16177421 */ /* 0x040fe20000000000 */
[----:B------:R-:W-:-:S03]  /*0780*/  SHF.L.U32 R22, R22, 0x17, RZ ;  /* 0x0000001716167819 */ /* 0x000fc600000006ff */
[----:B------:R-:W-:-:S04]  /*0790*/  FFMA R23, R0, 1.4426950216293334961, -R23 ;  /* 0x3fb8aa3b00177823 */ /* 0x000fc80000000817 */
[----:B------:R-:W-:-:S06]  /*07a0*/  FFMA R23, R0, 1.925963033500011079e-08, R23 ;  /* 0x32a5706000177823 */ /* 0x000fcc0000000017 */
[----:B------:R-:W1:Y:S02]  /*07b0*/  MUFU.EX2 R23, R23 ;  /* 0x0000001700177308 */ /* 0x000e640000000800 */
[----:B-1----:R-:W-:-:S04]  /*07c0*/  FMUL R22, R22, R23 ;  /* 0x0000001716167220 */ /* 0x002fc80000400000 */
[----:B------:R-:W-:Y:S01]  /*07d0*/  FADD R18, R18, R22 ;  /* 0x0000001612127221 */ /* 0x000fe20000000000 */
[----:B--2---:R-:W-:-:S07]  /*07e0*/  FFMA R19, R22, R4, R19 ;  /* 0x0000000416137223 */ /* 0x004fce0000000013 */
.L_x_6:
[----:B------:R-:W-:Y:S05]  /*07f0*/  BSYNC.RECONVERGENT B0 ;  /* 0x0000000000007941 */ /* 0x000fea0003800200 */
.L_x_5:
[----:B------:R-:W-:Y:S01]  /*0800*/  VIADD R0, R6, 0x2 ;  /* 0x0000000206007836 */ /* 0x000fe20000000000 */
[----:B------:R-:W-:Y:S04]  /*0810*/  BSSY.RECONVERGENT B0, `(.L_x_8) ;  /* 0x0000024000007945 */ /* 0x000fe80003800200 */
[----:B------:R-:W-:-:S04]  /*0820*/  ISETP.GE.AND P1, PT, R0, UR14, PT ;  /* 0x0000000e00007c0c */ /* 0x000fc8000bf26270 */
[----:B------:R-:W-:-:S04]  /*0830*/  ISETP.GT.AND P1, PT, R0, -0x1, !P1 ;  /* 0xffffffff0000780c */ /* 0x000fc80004f24270 */
[----:B------:R-:W-:-:S13]  /*0840*/  PLOP3.LUT P1, PT, P0, P1, PT, 0x80, 0x8 ;  /* 0x000000000008781c */ /* 0x000fda0000723070 */
[----:B------:R-:W-:Y:S05]  /*0850*/  @!P1 BRA `(.L_x_9) ;  /* 0x00000000007c9947 */ /* 0x000fea0003800000 */
[----:B------:R-:W-:Y:S01]  /*0860*/  UIMAD UR9, UR7, UR7, UR7 ;  /* 0x00000007070972a4 */ /* 0x000fe2000f8e0207 */
[----:B------:R-:W1:Y:S01]  /*0870*/  MUFU.RCP R0, UR12 ;  /* 0x0000000c00007d08 */ /* 0x000e620008001000 */
[----:B------:R-:W-:Y:S02]  /*0880*/  MOV R5, UR12 ;  /* 0x0000000c00057c02 */ /* 0x000fe40008000f00 */
[----:B------:R-:W-:-:S04]  /*0890*/  UIADD3 UR9, UPT, UPT, UR13, UR7, UR9 ;  /* 0x000000070d097290 */ /* 0x000fc8000fffe009 */
[----:B------:R-:W-:-:S06]  /*08a0*/  ULOP3.LUT UR9, URZ, UR9, URZ, 0x33, !UPT ;  /* 0x00000009ff097292 */ /* 0x000fcc000f8e33ff */
        /* <DEDUP_REMOVED lines=8> */
[----:B------:R-:W-:Y:S02]  /*0930*/  MOV R5, R22 ;  /* 0x0000001600057202 */ /* 0x000fe40000000f00 */
[----:B------:R-:W-:Y:S02]  /*0940*/  MOV R0, UR12 ;  /* 0x0000000c00007c02 */ /* 0x000fe40008000f00 */
[----:B------:R-:W-:-:S07]  /*0950*/  MOV R23, 0x970 ;  /* 0x0000097000177802 */ /* 0x000fce0000000f00 */
[----:B0-2---:R-:W-:Y:S05]  /*0960*/  CALL.REL.NOINC `($__internal_0_$__cuda_sm3x_div_rn_noftz_f32_slowpath) ;  /* 0x0000000c00647944 */ /* 0x005fea0003c00000 */
.L_x_10:
[----:B--2---:R-:W-:-:S06]  /*0970*/  IMAD.WIDE R4, R11, 0x4, R2 ;  /* 0x000000040b047825 */ /* 0x004fcc00078e0202 */
[----:B------:R-:W2:Y:S01]  /*0980*/  LDG.E R4, desc[UR10][R4.64] ;  /* 0x0000000a04047981 */ /* 0x000ea2000c1e1900 */
[----:B------:R-:W-:Y:S02]  /*0990*/  HFMA2 R25, -RZ, RZ, 3.7421875, 0 ;  /* 0x437c0000ff197431 */ /* 0x000fe400000001ff */
[----:B------:R-:W-:-:S04]  /*09a0*/  IMAD.MOV.U32 R23, RZ, RZ, 0x3bbb989d ;  /* 0x3bbb989dff177424 */ /* 0x000fc800078e00ff */
        /* <DEDUP_REMOVED lines=10> */
.L_x_9:
[----:B------:R-:W-:Y:S05]  /*0a50*/  BSYNC.RECONVERGENT B0 ;  /* 0x0000000000007941 */ /* 0x000fea0003800200 */
.L_x_8:
[----:B------:R-:W-:Y:S01]  /*0a60*/  IADD3 R0, PT, PT, R6, 0x3, RZ ;  /* 0x0000000306007810 */ /* 0x000fe20007ffe0ff */
[----:B------:R-:W-:Y:S03]  /*0a70*/  BSSY.RECONVERGENT B0, `(.L_x_11) ;  /* 0x0000024000007945 */ /* 0x000fe60003800200 */
[----:B------:R-:W-:-:S04]  /*0a80*/  ISETP.GE.AND P1, PT, R0, UR14, PT ;  /* 0x0000000e00007c0c */ /* 0x000fc8000bf26270 */
[----:B------:R-:W-:-:S04]  /*0a90*/  ISETP.GT.AND P1, PT, R0, -0x1, !P1 ;  /* 0xffffffff0000780c */ /* 0x000fc80004f24270 */
[----:B------:R-:W-:-:S13]  /*0aa0*/  PLOP3.LUT P1, PT, P0, P1, PT, 0x80, 0x8 ;  /* 0x000000000008781c */ /* 0x000fda0000723070 */
[----:B------:R-:W-:Y:S05]  /*0ab0*/  @!P1 BRA `(.L_x_12) ;  /* 0x00000000007c9947 */ /* 0x000fea0003800000 */
[----:B------:R-:W-:Y:S01]  /*0ac0*/  UIADD3 UR9, UPT, UPT, UR7, 0x2, URZ ;  /* 0x0000000207097890 */ /* 0x000fe2000fffe0ff */
[----:B------:R-:W1:Y:S01]  /*0ad0*/  MUFU.RCP R0, UR12 ;  /* 0x0000000c00007d08 */ /* 0x000e620008001000 */
[----:B------:R-:W-:Y:S02]  /*0ae0*/  IMAD.U32 R5, RZ, RZ, UR12 ;  /* 0x0000000cff057e24 */ /* 0x000fe4000f8e00ff */
        /* <DEDUP_REMOVED lines=14> */
.L_x_13:
[----:B--2---:R-:W-:-:S06]  /*0bd0*/  IMAD.WIDE R4, R9, 0x4, R2 ;  /* 0x0000000409047825 */ /* 0x004fcc00078e0202 */
[----:B------:R-:W2:Y:S01]  /*0be0*/  LDG.E R4, desc[UR10][R4.64] ;  /* 0x0000000a04047981 */ /* 0x000ea2000c1e1900 */
[----:B------:R-:W-:Y:S02]  /*0bf0*/  HFMA2 R23, -RZ, RZ, 0.96630859375, -0.0022525787353515625 ;  /* 0x3bbb989dff177431 */ /* 0x000fe400000001ff */
[----:B------:R-:W-:-:S03]  /*0c00*/  IMAD.MOV.U32 R25, RZ, RZ, 0x437c0000 ;  /* 0x437c0000ff197424 */ /* 0x000fc600078e00ff */
        /* <DEDUP_REMOVED lines=10> */
.L_x_12:
[----:B------:R-:W-:Y:S05]  /*0cb0*/  BSYNC.RECONVERGENT B0 ;  /* 0x0000000000007941 */ /* 0x000fea0003800200 */
.L_x_11:
[----:B------:R-:W-:Y:S01]  /*0cc0*/  UIADD3 UR6, UPT, UPT, UR6, 0x4, URZ ;  /* 0x0000000406067890 */ /* 0x000fe2000fffe0ff */
[----:B------:R-:W-:Y:S01]  /*0cd0*/  IADD3 R6, PT, PT, R6, 0x4, RZ ;  /* 0x0000000406067810 */ /* 0x000fe20007ffe0ff */
[C---:B0-----:R-:W-:Y:S01]  /*0ce0*/  IMAD R11, R8.reuse, 0x4, R11 ;  /* 0x00000004080b7824 */ /* 0x041fe200078e020b */
[C---:B------:R-:W-:Y:S01]  /*0cf0*/  LEA R13, R8.reuse, R13, 0x2 ;  /* 0x0000000d080d7211 */ /* 0x040fe200078e10ff */
[----:B------:R-:W-:Y:S01]  /*0d00*/  UISETP.NE.AND UP0, UPT, UR6, URZ, UPT ;  /* 0x000000ff0600728c */ /* 0x000fe2000bf05270 */
[C---:B------:R-:W-:Y:S01]  /*0d10*/  LEA R9, R8.reuse, R9, 0x2 ;  /* 0x0000000908097211 */ /* 0x040fe200078e10ff */
[----:B------:R-:W-:Y:S01]  /*0d20*/  UIADD3 UR7, UPT, UPT, UR7, 0x4, URZ ;  /* 0x0000000407077890 */ /* 0x000fe2000fffe0ff */
[----:B------:R-:W-:Y:S01]  /*0d30*/  LEA R7, R8, R7, 0x2 ;  /* 0x0000000708077211 */ /* 0x000fe200078e10ff */
[----:B------:R-:W-:-:S05]  /*0d40*/  UIADD3 UR8, UPT, UPT, UR8, -0x4, URZ ;  /* 0xfffffffc08087890 */ /* 0x000fca000fffe0ff */
[----:B------:R-:W-:Y:S07]  /*0d50*/  BRA.U UP0, `(.L_x_14) ;  /* 0xfffffff500847547 */ /* 0x000fee000b83ffff */
[----:B------:R-:W-:-:S12]  /*0d60*/  UIADD3 UR6, UPT, UPT, UR7, -0x1, URZ ;  /* 0xffffffff07067890 */ /* 0x000fd8000fffe0ff */
.L_x_1:
[----:B------:R-:W-:-:S04]  /*0d70*/  ULOP3.LUT UR7, UR4, 0x1, URZ, 0xc0, !UPT ;  /* 0x0000000104077892 */ /* 0x000fc8000f8ec0ff */
[----:B------:R-:W-:-:S09]  /*0d80*/  UISETP.NE.U32.AND UP0, UPT, UR7, 0x1, UPT ;  /* 0x000000010700788c */ /* 0x000fd2000bf05070 */
[----:B------:R-:W-:Y:S05]  /*0d90*/  BRA.U UP0, `(.L_x_15) ;  /* 0x0000000500507547 */ /* 0x000fea000b800000 */
[----:B------:R-:W0:Y:S01]  /*0da0*/  LDCU UR7, c[0x0][0x394] ;  /* 0x00007280ff0777ac */ /* 0x000e220008000800 */
[----:B--2---:R-:W-:Y:S01]  /*0db0*/  IADD3 R3, PT, PT, R20, UR6, RZ ;  /* 0x0000000614037c10 */ /* 0x004fe2000fffe0ff */
[----:B------:R-:W-:Y:S03]  /*0dc0*/  BSSY.RECONVERGENT B0, `(.L_x_16) ;  /* 0x0000026000007945 */ /* 0x000fe60003800200 */
[----:B0-----:R-:W-:-:S04]  /*0dd0*/  ISETP.GE.AND P1, PT, R3, UR7, PT ;  /* 0x0000000703007c0c */ /* 0x001fc8000bf26270 */
[----:B------:R-:W-:-:S04]  /*0de0*/  ISETP.GT.AND P1, PT, R3, -0x1, !P1 ;  /* 0xffffffff0300780c */ /* 0x000fc80004f24270 */
[----:B------:R-:W-:-:S13]  /*0df0*/  PLOP3.LUT P1, PT, P0, P1, PT, 0x80, 0x8 ;  /* 0x000000000008781c */ /* 0x000fda0000723070 */
[----:B------:R-:W-:Y:S05]  /*0e00*/  @!P1 BRA `(.L_x_17) ;  /* 0x0000000000849947 */ /* 0x000fea0003800000 */
[----:B------:R-:W0:Y:S01]  /*0e10*/  MUFU.RCP R0, UR12 ;  /* 0x0000000c00007d08 */ /* 0x000e220008001000 */
[----:B------:R-:W-:Y:S01]  /*0e20*/  UIMAD UR7, UR6, UR6, UR13 ;  /* 0x00000006060772a4 */ /* 0x000fe2000f8e020d */
[----:B------:R-:W-:-:S03]  /*0e30*/  IMAD.U32 R5, RZ, RZ, UR12 ;  /* 0x0000000cff057e24 */ /* 0x000fc6000f8e00ff */
[----:B------:R-:W-:-:S06]  /*0e40*/  UIADD3 UR7, UPT, UPT, -UR7, URZ, URZ ;  /* 0x000000ff07077290 */ /* 0x000fcc000fffe1ff */
[----:B------:R-:W-:-:S04]  /*0e50*/  I2FP.F32.S32 R4, UR7 ;  /* 0x0000000700047c45 */ /* 0x000fc80008201400 */
[----:B------:R-:W1:Y:S01]  /*0e60*/  FCHK P1, R4, UR12 ;  /* 0x0000000c04007d02 */ /* 0x000e620008020000 */
[----:B0-----:R-:W-:-:S04]  /*0e70*/  FFMA R5, R0, -R5, 1 ;  /* 0x3f80000000057423 */ /* 0x001fc80000000805 */
[----:B------:R-:W-:-:S04]  /*0e80*/  FFMA R0, R0, R5, R0 ;  /* 0x0000000500007223 */ /* 0x000fc80000000000 */
[----:B------:R-:W-:-:S04]  /*0e90*/  FFMA R5, R0, R4, RZ ;  /* 0x0000000400057223 */ /* 0x000fc800000000ff */
[----:B------:R-:W-:-:S04]  /*0ea0*/  FFMA R2, R5, -UR12, R4 ;  /* 0x8000000c05027c23 */ /* 0x000fc80008000004 */
[----:B------:R-:W-:Y:S01]  /*0eb0*/  FFMA R0, R0, R2, R5 ;  /* 0x0000000200007223 */ /* 0x000fe20000000005 */
[----:B-1----:R-:W-:Y:S06]  /*0ec0*/  @!P1 BRA `(.L_x_18) ;  /* 0x0000000000109947 */ /* 0x002fec0003800000 */
[----:B------:R-:W-:Y:S02]  /*0ed0*/  MOV R5, R4 ;  /* 0x0000000400057202 */ /* 0x000fe40000000f00 */
[----:B------:R-:W-:Y:S02]  /*0ee0*/  MOV R0, UR12 ;  /* 0x0000000c00007c02 */ /* 0x000fe40008000f00 */
[----:B------:R-:W-:-:S07]  /*0ef0*/  MOV R23, 0xf10 ;  /* 0x00000f1000177802 */ /* 0x000fce0000000f00 */
[----:B------:R-:W-:Y:S05]  /*0f00*/  CALL.REL.NOINC `($__internal_0_$__cuda_sm3x_div_rn_noftz_f32_slowpath) ;  /* 0x0000000400fc7944 */ /* 0x000fea0003c00000 */
.L_x_18:
[----:B------:R-:W0:Y:S01]  /*0f10*/  LDC.64 R4, c[0x0][0x380] ;  /* 0x0000e000ff047b82 */ /* 0x000e220000000a00 */
[----:B------:R-:W1:Y:S02]  /*0f20*/  LDCU UR7, c[0x0][0x390] ;  /* 0x00007200ff0777ac */ /* 0x000e640008000800 */
[----:B-1----:R-:W-:-:S04]  /*0f30*/  IMAD R7, R3, UR7, R10 ;  /* 0x0000000703077c24 */ /* 0x002fc8000f8e020a */
[----:B0-----:R-:W-:-:S06]  /*0f40*/  IMAD.WIDE R4, R7, 0x4, R4 ;  /* 0x0000000407047825 */ /* 0x001fcc00078e0204 */
        /* <DEDUP_REMOVED lines=9> */
[----:B------:R-:W0:Y:S02]  /*0fe0*/  MUFU.EX2 R7, R7 ;  /* 0x0000000700077308 */ /* 0x000e240000000800 */
[----:B0-----:R-:W-:-:S04]  /*0ff0*/  FMUL R2, R2, R7 ;  /* 0x0000000702027220 */ /* 0x001fc80000400000 */
[----:B------:R-:W-:Y:S01]  /*1000*/  FADD R18, R18, R2 ;  /* 0x0000000212127221 */ /* 0x000fe20000000000 */
[----:B--2---:R-:W-:-:S07]  /*1010*/  FFMA R19, R2, R4, R19 ;  /* 0x0000000402137223 */ /* 0x004fce0000000013 */
.L_x_17:
[----:B------:R-:W-:Y:S05]  /*1020*/  BSYNC.RECONVERGENT B0 ;  /* 0x0000000000007941 */ /* 0x000fea0003800200 */
.L_x_16:
[----:B------:R-:W0:Y:S01]  /*1030*/  LDCU UR7, c[0x0][0x394] ;  /* 0x00007280ff0777ac */ /* 0x000e220008000800 */
[----:B------:R-:W-:Y:S01]  /*1040*/  IADD3 R3, PT, PT, R3, 0x1, RZ ;  /* 0x0000000103037810 */ /* 0x000fe20007ffe0ff */
[----:B------:R-:W-:Y:S03]  /*1050*/  BSSY.RECONVERGENT B0, `(.L_x_19) ;  /* 0x0000027000007945 */ /* 0x000fe60003800200 */
[----:B0-----:R-:W-:-:S04]  /*1060*/  ISETP.GE.AND P1, PT, R3, UR7, PT ;  /* 0x0000000703007c0c */ /* 0x001fc8000bf26270 */
[----:B------:R-:W-:-:S04]  /*1070*/  ISETP.GT.AND P1, PT, R3, -0x1, !P1 ;  /* 0xffffffff0300780c */ /* 0x000fc80004f24270 */
[----:B------:R-:W-:-:S13]  /*1080*/  PLOP3.LUT P1, PT, P0, P1, PT, 0x80, 0x8 ;  /* 0x000000000008781c */ /* 0x000fda0000723070 */
[----:B------:R-:W-:Y:S05]  /*1090*/  @!P1 BRA `(.L_x_20) ;  /* 0x0000000000889947 */ /* 0x000fea0003800000 */
[----:B------:R-:W-:Y:S01]  /*10a0*/  ULOP3.LUT UR7, URZ, UR6, URZ, 0x33, !UPT ;  /* 0x00000006ff077292 */ /* 0x000fe2000f8e33ff */
[----:B------:R-:W0:Y:S01]  /*10b0*/  MUFU.RCP R0, UR12 ;  /* 0x0000000c00007d08 */ /* 0x000e220008001000 */
[----:B------:R-:W-:Y:S02]  /*10c0*/  MOV R5, UR12 ;  /* 0x0000000c00057c02 */ /* 0x000fe40008000f00 */
[----:B------:R-:W-:-:S04]  /*10d0*/  UIMAD UR7, UR6, UR7, UR7 ;  /* 0x00000007060772a4 */ /* 0x000fc8000f8e0207 */
[----:B------:R-:W-:-:S06]  /*10e0*/  UIADD3 UR7, UPT, UPT, -UR13, UR7, URZ ;  /* 0x000000070d077290 */ /* 0x000fcc000fffe1ff */
        /* <DEDUP_REMOVED lines=8> */
[----:B------:R-:W-:Y:S01]  /*1170*/  IMAD.MOV.U32 R5, RZ, RZ, R4 ;  /* 0x000000ffff057224 */ /* 0x000fe200078e0004 */
[----:B------:R-:W-:Y:S02]  /*1180*/  MOV R0, UR12 ;  /* 0x0000000c00007c02 */ /* 0x000fe40008000f00 */
[----:B------:R-:W-:-:S07]  /*1190*/  MOV R23, 0x11b0 ;  /* 0x000011b000177802 */ /* 0x000fce0000000f00 */
[----:B------:R-:W-:Y:S05]  /*11a0*/  CALL.REL.NOINC `($__internal_0_$__cuda_sm3x_div_rn_noftz_f32_slowpath) ;  /* 0x0000000400547944 */ /* 0x000fea0003c00000 */
.L_x_21:
[----:B------:R-:W0:Y:S01]  /*11b0*/  LDC.64 R4, c[0x0][0x380] ;  /* 0x0000e000ff047b82 */ /* 0x000e220000000a00 */
[----:B------:R-:W1:Y:S02]  /*11c0*/  LDCU UR7, c[0x0][0x390] ;  /* 0x00007200ff0777ac */ /* 0x000e640008000800 */
[----:B-1----:R-:W-:-:S04]  /*11d0*/  IMAD R3, R3, UR7, R10 ;  /* 0x0000000703037c24 */ /* 0x002fc8000f8e020a */
[----:B0-----:R-:W-:-:S06]  /*11e0*/  IMAD.WIDE R2, R3, 0x4, R4 ;  /* 0x0000000403027825 */ /* 0x001fcc00078e0204 */
[----:B------:R-:W2:Y:S01]  /*11f0*/  LDG.E R2, desc[UR10][R2.64] ;  /* 0x0000000a02027981 */ /* 0x000ea2000c1e1900 */
[----:B------:R-:W-:Y:S01]  /*1200*/  HFMA2 R7, -RZ, RZ, 3.7421875, 0 ;  /* 0x437c0000ff077431 */ /* 0x000fe200000001ff */
[----:B------:R-:W-:-:S05]  /*1210*/  MOV R5, 0x3bbb989d ;  /* 0x3bbb989d00057802 */ /* 0x000fca0000000f00 */
[----:B------:R-:W-:-:S04]  /*1220*/  FFMA.SAT R4, R0, R5, 0.5 ;  /* 0x3f00000000047423 */ /* 0x000fc80000002005 */
[----:B------:R-:W-:-:S04]  /*1230*/  FFMA.RM R4, R4, R7, 12582913 ;  /* 0x4b40000104047423 */ /* 0x000fc80000004007 */
[C---:B------:R-:W-:Y:S01]  /*1240*/  FADD R5, R4.reuse, -12583039 ;  /* 0xcb40007f04057421 */ /* 0x040fe20000000000 */
[----:B------:R-:W-:-:S03]  /*1250*/  IMAD.SHL.U32 R4, R4, 0x800000, RZ ;  /* 0x0080000004047824 */ /* 0x000fc600078e00ff */
[----:B------:R-:W-:-:S04]  /*1260*/  FFMA R5, R0, 1.4426950216293334961, -R5 ;  /* 0x3fb8aa3b00057823 */ /* 0x000fc80000000805 */
[----:B------:R-:W-:-:S06]  /*1270*/  FFMA R5, R0, 1.925963033500011079e-08, R5 ;  /* 0x32a5706000057823 */ /* 0x000fcc0000000005 */
[----:B------:R-:W0:Y:S02]  /*1280*/  MUFU.EX2 R5, R5 ;  /* 0x0000000500057308 */ /* 0x000e240000000800 */
[----:B0-----:R-:W-:-:S04]  /*1290*/  FMUL R4, R4, R5 ;  /* 0x0000000504047220 */ /* 0x001fc80000400000 */
[----:B------:R-:W-:Y:S01]  /*12a0*/  FADD R18, R18, R4 ;  /* 0x0000000412127221 */ /* 0x000fe20000000000 */
[----:B--2---:R-:W-:-:S07]  /*12b0*/  FFMA R19, R4, R2, R19 ;  /* 0x0000000204137223 */ /* 0x004fce0000000013 */
.L_x_20:
[----:B------:R-:W-:Y:S05]  /*12c0*/  BSYNC.RECONVERGENT B0 ;  /* 0x0000000000007941 */ /* 0x000fea0003800200 */
.L_x_19:
[----:B------:R-:W-:-:S12]  /*12d0*/  UIADD3 UR6, UPT, UPT, UR6, 0x2, URZ ;  /* 0x0000000206067890 */ /* 0x000fd8000fffe0ff */
.L_x_15:
        /* <DEDUP_REMOVED lines=9> */
[----:B------:R-:W-:-:S03]  /*1370*/  MOV R5, UR12 ;  /* 0x0000000c00057c02 */ /* 0x000fc60008000f00 */
        /* <DEDUP_REMOVED lines=9> */
[----:B------:R-:W-:Y:S01]  /*1410*/  MOV R5, R4 ;  /* 0x0000000400057202 */ /* 0x000fe20000000f00 */
[----:B------:R-:W-:Y:S01]  /*1420*/  IMAD.U32 R0, RZ, RZ, UR12 ;  /* 0x0000000cff007e24 */ /* 0x000fe2000f8e00ff */
[----:B------:R-:W-:-:S07]  /*1430*/  MOV R23, 0x1450 ;  /* 0x0000145000177802 */ /* 0x000fce0000000f00 */
[----:B------:R-:W-:Y:S05]  /*1440*/  CALL.REL.NOINC `($__internal_0_$__cuda_sm3x_div_rn_noftz_f32_slowpath) ;  /* 0x0000000000ac7944 */ /* 0x000fea0003c00000 */
.L_x_24:
[----:B------:R-:W0:Y:S01]  /*1450*/  LDC.64 R4, c[0x0][0x380] ;  /* 0x0000e000ff047b82 */ /* 0x000e220000000a00 */
[----:B------:R-:W1:Y:S02]  /*1460*/  LDCU UR7, c[0x0][0x390] ;  /* 0x00007200ff0777ac */ /* 0x000e640008000800 */
[----:B-1----:R-:W-:-:S04]  /*1470*/  IMAD R3, R3, UR7, R10 ;  /* 0x0000000703037c24 */ /* 0x002fc8000f8e020a */
[----:B0-----:R-:W-:-:S06]  /*1480*/  IMAD.WIDE R2, R3, 0x4, R4 ;  /* 0x0000000403027825 */ /* 0x001fcc00078e0204 */
        /* <DEDUP_REMOVED lines=13> */
.L_x_23:
[----:B------:R-:W-:Y:S05]  /*1560*/  BSYNC.RECONVERGENT B0 ;  /* 0x0000000000007941 */ /* 0x000fea0003800200 */
.L_x_22:
[----:B------:R-:W-:Y:S02]  /*1570*/  UISETP.NE.AND UP0, UPT, UR5, UR4, UPT ;  /* 0x000000040500728c */ /* 0x000fe4000bf05270 */
[----:B------:R-:W-:-:S07]  /*1580*/  UIADD3 UR6, UPT, UPT, UR5, 0x1, URZ ;  /* 0x0000000105067890 */ /* 0x000fce000fffe0ff */
[----:B------:R-:W-:Y:S01]  /*1590*/  UMOV UR5, UR6 ;  /* 0x0000000600057c82 */ /* 0x000fe20008000000 */
[----:B------:R-:W-:Y:S05]  /*15a0*/  BRA.U UP0, `(.L_x_25) ;  /* 0xffffffed001c7547 */ /* 0x000fea000b83ffff */
.L_x_0:
[----:B------:R-:W0:Y:S01]  /*15b0*/  MUFU.RCP R3, R18 ;  /* 0x0000001200037308 */ /* 0x000e220000001000 */
[----:B------:R-:W-:Y:S07]  /*15c0*/  BSSY.RECONVERGENT B0, `(.L_x_26) ;  /* 0x000000d000007945 */ /* 0x000fee0003800200 */
[----:B------:R-:W1:Y:S01]  /*15d0*/  FCHK P0, R19, R18 ;  /* 0x0000001213007302 */ /* 0x000e620000000000 */
[----:B0-----:R-:W-:-:S04]  /*15e0*/  FFMA R0, R3, -R18, 1 ;  /* 0x3f80000003007423 */ /* 0x001fc80000000812 */
[----:B------:R-:W-:-:S04]  /*15f0*/  FFMA R0, R3, R0, R3 ;  /* 0x0000000003007223 */ /* 0x000fc80000000003 */
[----:B------:R-:W-:-:S04]  /*1600*/  FFMA R2, R0, R19, RZ ;  /* 0x0000001300027223 */ /* 0x000fc800000000ff */
[----:B------:R-:W-:-:S04]  /*1610*/  FFMA R3, R2, -R18, R19 ;  /* 0x8000001202037223 */ /* 0x000fc80000000013 */
[----:B------:R-:W-:Y:S01]  /*1620*/  FFMA R5, R0, R3, R2 ;  /* 0x0000000300057223 */ /* 0x000fe20000000002 */
[----:B-1----:R-:W-:Y:S06]  /*1630*/  @!P0 BRA `(.L_x_27) ;  /* 0x0000000000148947 */ /* 0x002fec0003800000 */
[----:B------:R-:W-:Y:S01]  /*1640*/  IMAD.MOV.U32 R5, RZ, RZ, R19 ;  /* 0x000000ffff057224 */ /* 0x000fe200078e0013 */
[----:B------:R-:W-:Y:S02]  /*1650*/  MOV R0, R18 ;  /* 0x0000001200007202 */ /* 0x000fe40000000f00 */
[----:B------:R-:W-:-:S07]  /*1660*/  MOV R23, 0x1680 ;  /* 0x0000168000177802 */ /* 0x000fce0000000f00 */
[----:B------:R-:W-:Y:S05]  /*1670*/  CALL.REL.NOINC `($__internal_0_$__cuda_sm3x_div_rn_noftz_f32_slowpath) ;  /* 0x0000000000207944 */ /* 0x000fea0003c00000 */
[----:B------:R-:W-:-:S07]  /*1680*/  MOV R5, R0 ;  /* 0x0000000000057202 */ /* 0x000fce0000000f00 */
.L_x_27:
[----:B------:R-:W-:Y:S05]  /*1690*/  BSYNC.RECONVERGENT B0 ;  /* 0x0000000000007941 */ /* 0x000fea0003800200 */
.L_x_26:
[----:B------:R-:W0:Y:S01]  /*16a0*/  LDC.64 R2, c[0x0][0x388] ;  /* 0x0000e200ff027b82 */ /* 0x000e220000000a00 */
[----:B------:R-:W1:Y:S02]  /*16b0*/  LDCU UR4, c[0x0][0x390] ;  /* 0x00007200ff0477ac */ /* 0x000e640008000800 */
[----:B-1----:R-:W-:-:S04]  /*16c0*/  IMAD R21, R20, UR4, R21 ;  /* 0x0000000414157c24 */ /* 0x002fc8000f8e0215 */
[----:B0-----:R-:W-:-:S05]  /*16d0*/  IMAD.WIDE R2, R21, 0x4, R2 ;  /* 0x0000000415027825 */ /* 0x001fca00078e0202 */
[----:B------:R-:W-:Y:S01]  /*16e0*/  STG.E desc[UR10][R2.64], R5 ;  /* 0x0000000502007986 */ /* 0x000fe2000c10190a */
[----:B------:R-:W-:Y:S05]  /*16f0*/  EXIT ;  /* 0x000000000000794d */ /* 0x000fea0003800000 */
        .weak           $__internal_0_$__cuda_sm3x_div_rn_noftz_f32_slowpath
        .type           $__internal_0_$__cuda_sm3x_div_rn_noftz_f32_slowpath,@function
        .size           $__internal_0_$__cuda_sm3x_div_rn_noftz_f32_slowpath,(.L_x_40 - $__internal_0_$__cuda_sm3x_div_rn_noftz_f32_slowpath)
$__internal_0_$__cuda_sm3x_div_rn_noftz_f32_slowpath:
[----:B------:R-:W-:Y:S01]  /*1700*/  SHF.R.U32.HI R22, RZ, 0x17, R0 ;  /* 0x00000017ff167819 */ /* 0x000fe20000011600 */
[----:B------:R-:W-:Y:S01]  /*1710*/  BSSY.RECONVERGENT B1, `(.L_x_28) ;  /* 0x0000062000017945 */ /* 0x000fe20003800200 */
[----:B------:R-:W-:Y:S02]  /*1720*/  SHF.R.U32.HI R24, RZ, 0x17, R5 ;  /* 0x00000017ff187819 */ /* 0x000fe40000011605 */
[----:B------:R-:W-:Y:S02]  /*1730*/  LOP3.LUT R22, R22, 0xff, RZ, 0xc0, !PT ;  /* 0x000000ff16167812 */ /* 0x000fe400078ec0ff */
[----:B------:R-:W-:Y:S02]  /*1740*/  LOP3.LUT R24, R24, 0xff, RZ, 0xc0, !PT ;  /* 0x000000ff18187812 */ /* 0x000fe400078ec0ff */
[----:B------:R-:W-:-:S03]  /*1750*/  IADD3 R26, PT, PT, R22, -0x1, RZ ;  /* 0xffffffff161a7810 */ /* 0x000fc60007ffe0ff */
[----:B------:R-:W-:Y:S01]  /*1760*/  VIADD R25, R24, 0xffffffff ;  /* 0xffffffff18197836 */ /* 0x000fe20000000000 */
[----:B------:R-:W-:-:S04]  /*1770*/  ISETP.GT.U32.AND P1, PT, R26, 0xfd, PT ;  /* 0x000000fd1a00780c */ /* 0x000fc80003f24070 */
[----:B------:R-:W-:-:S13]  /*1780*/  ISETP.GT.U32.OR P1, PT, R25, 0xfd, P1 ;  /* 0x000000fd1900780c */ /* 0x000fda0000f24470 */
[----:B------:R-:W-:Y:S01]  /*1790*/  @!P1 MOV R4, RZ ;  /* 0x000000ff00049202 */ /* 0x000fe20000000f00 */
[----:B------:R-:W-:Y:S06]  /*17a0*/  @!P1 BRA `(.L_x_29) ;  /* 0x00000000005c9947 */ /* 0x000fec0003800000 */
[----:B------:R-:W-:Y:S02]  /*17b0*/  FSETP.GTU.FTZ.AND P1, PT, |R5|, +INF , PT ;  /* 0x7f8000000500780b */ /* 0x000fe40003f3c200 */
[----:B------:R-:W-:-:S04]  /*17c0*/  FSETP.GTU.FTZ.AND P2, PT, |R0|, +INF , PT ;  /* 0x7f8000000000780b */ /* 0x000fc80003f5c200 */
[----:B------:R-:W-:-:S13]  /*17d0*/  PLOP3.LUT P1, PT, P1, P2, PT, 0xf8, 0x8f ;  /* 0x00000000008f781c */ /* 0x000fda0000f25f70 */
[----:B------:R-:W-:Y:S05]  /*17e0*/  @P1 BRA `(.L_x_30) ;  /* 0x00000004004c1947 */ /* 0x000fea0003800000 */
[----:B------:R-:W-:-:S13]  /*17f0*/  LOP3.LUT P1, RZ, R0, 0x7fffffff, R5, 0xc8, !PT ;  /* 0x7fffffff00ff7812 */ /* 0x000fda000782c805 */
[----:B------:R-:W-:Y:S05]  /*1800*/  @!P1 BRA `(.L_x_31) ;  /* 0x00000004003c9947 */ /* 0x000fea0003800000 */
[C---:B------:R-:W-:Y:S02]  /*1810*/  FSETP.NEU.FTZ.AND P3, PT, |R5|.reuse, +INF , PT ;  /* 0x7f8000000500780b */ /* 0x040fe40003f7d200 */
[----:B------:R-:W-:Y:S02]  /*1820*/  FSETP.NEU.FTZ.AND P2, PT, |R0|, +INF , PT ;  /* 0x7f8000000000780b */ /* 0x000fe40003f5d200 */
[----:B------:R-:W-:-:S11]  /*1830*/  FSETP.NEU.FTZ.AND P1, PT, |R5|, +INF , PT ;  /* 0x7f8000000500780b */ /* 0x000fd60003f3d200 */
[----:B------:R-:W-:Y:S05]  /*1840*/  @!P2 BRA !P3, `(.L_x_31) ;  /* 0x00000004002ca947 */ /* 0x000fea0005800000 */
[----:B------:R-:W-:-:S04]  /*1850*/  LOP3.LUT P3, RZ, R5, 0x7fffffff, RZ, 0xc0, !PT ;  /* 0x7fffffff05ff7812 */ /* 0x000fc8000786c0ff */
[----:B------:R-:W-:-:S13]  /*1860*/  PLOP3.LUT P2, PT, P2, P3, PT, 0x2f, 0xf2 ;  /* 0x0000000000f2781c */ /* 0x000fda0001746577 */
[----:B------:R-:W-:Y:S05]  /*1870*/  @P2 BRA `(.L_x_32) ;  /* 0x0000000400182947 */ /* 0x000fea0003800000 */
[----:B------:R-:W-:-:S04]  /*1880*/  LOP3.LUT P2, RZ, R0, 0x7fffffff, RZ, 0xc0, !PT ;  /* 0x7fffffff00ff7812 */ /* 0x000fc8000784c0ff */
[----:B------:R-:W-:-:S13]  /*1890*/  PLOP3.LUT P1, PT, P1, P2, PT, 0x2f, 0xf2 ;  /* 0x0000000000f2781c */ /* 0x000fda0000f24577 */
[----:B------:R-:W-:Y:S05]  /*18a0*/  @P1 BRA `(.L_x_33) ;  /* 0x0000000400001947 */ /* 0x000fea0003800000 */
[----:B------:R-:W-:Y:S02]  /*18b0*/  ISETP.GE.AND P1, PT, R25, RZ, PT ;  /* 0x000000ff1900720c */ /* 0x000fe40003f26270 */
[----:B------:R-:W-:-:S11]  /*18c0*/  ISETP.GE.AND P2, PT, R26, RZ, PT ;  /* 0x000000ff1a00720c */ /* 0x000fd60003f46270 */
[----:B------:R-:W-:Y:S01]  /*18d0*/  @P1 MOV R4, RZ ;  /* 0x000000ff00041202 */ /* 0x000fe20000000f00 */
[----:B------:R-:W-:Y:S01]  /*18e0*/  @!P1 FFMA R5, R5, 1.84467440737095516160e+19, RZ ;  /* 0x5f80000005059823 */ /* 0x000fe200000000ff */
[----:B------:R-:W-:Y:S01]  /*18f0*/  @!P1 MOV R4, 0xffffffc0 ;  /* 0xffffffc000049802 */ /* 0x000fe20000000f00 */
[----:B------:R-:W-:-:S04]  /*1900*/  @!P2 FFMA R0, R0, 1.84467440737095516160e+19, RZ ;  /* 0x5f8000000000a823 */ /* 0x000fc800000000ff */
[----:B------:R-:W-:-:S07]  /*1910*/  @!P2 VIADD R4, R4, 0x40 ;  /* 0x000000400404a836 */ /* 0x000fce0000000000 */
.L_x_29:
[----:B------:R-:W-:Y:S01]  /*1920*/  LEA R25, R22, 0xc0800000, 0x17 ;  /* 0xc080000016197811 */ /* 0x000fe200078eb8ff */
[----:B------:R-:W-:Y:S01]  /*1930*/  BSSY.RECONVERGENT B2, `(.L_x_34) ;  /* 0x0000036000027945 */ /* 0x000fe20003800200 */
[----:B------:R-:W-:Y:S02]  /*1940*/  IADD3 R24, PT, PT, R24, -0x7f, RZ ;  /* 0xffffff8118187810 */ /* 0x000fe40007ffe0ff */
[----:B------:R-:W-:-:S04]  /*1950*/  IADD3 R28, PT, PT, -R25, R0, RZ ;  /* 0x00000000191c7210 */ /* 0x000fc80007ffe1ff */
[----:B------:R-:W0:Y:S01]  /*1960*/  MUFU.RCP R0, R28 ;  /* 0x0000001c00007308 */ /* 0x000e220000001000 */
[----:B------:R-:W-:-:S04]  /*1970*/  FADD.FTZ R25, -R28, -RZ ;  /* 0x800000ff1c197221 */ /* 0x000fc80000010100 */
[----:B0-----:R-:W-:-:S04]  /*1980*/  FFMA R27, R0, R25, 1 ;  /* 0x3f800000001b7423 */ /* 0x001fc80000000019 */
[----:B------:R-:W-:Y:S01]  /*1990*/  FFMA R27, R0, R27, R0 ;  /* 0x0000001b001b7223 */ /* 0x000fe20000000000 */
[----:B------:R-:W-:-:S04]  /*19a0*/  IMAD R0, R24, -0x800000, R5 ;  /* 0xff80000018007824 */ /* 0x000fc800078e0205 */
[----:B------:R-:W-:-:S04]  /*19b0*/  FFMA R26, R0, R27, RZ ;  /* 0x0000001b001a7223 */ /* 0x000fc800000000ff */
[----:B------:R-:W-:-:S04]  /*19c0*/  FFMA R5, R25, R26, R0 ;  /* 0x0000001a19057223 */ /* 0x000fc80000000000 */
[----:B------:R-:W-:Y:S01]  /*19d0*/  FFMA R26, R27, R5, R26 ;  /* 0x000000051b1a7223 */ /* 0x000fe2000000001a */
[----:B------:R-:W-:-:S03]  /*19e0*/  IADD3 R5, PT, PT, R24, 0x7f, -R22 ;  /* 0x0000007f18057810 */ /* 0x000fc60007ffe816 */
[----:B------:R-:W-:Y:S01]  /*19f0*/  FFMA R25, R25, R26, R0 ;  /* 0x0000001a19197223 */ /* 0x000fe20000000000 */
[----:B------:R-:W-:-:S03]  /*1a00*/  IADD3 R5, PT, PT, R5, R4, RZ ;  /* 0x0000000405057210 */ /* 0x000fc60007ffe0ff */
[----:B------:R-:W-:-:S05]  /*1a10*/  FFMA R0, R27, R25, R26 ;  /* 0x000000191b007223 */ /* 0x000fca000000001a */
[----:B------:R-:W-:-:S04]  /*1a20*/  SHF.R.U32.HI R22, RZ, 0x17, R0 ;  /* 0x00000017ff167819 */ /* 0x000fc80000011600 */
[----:B------:R-:W-:-:S05]  /*1a30*/  LOP3.LUT R4, R22, 0xff, RZ, 0xc0, !PT ;  /* 0x000000ff16047812 */ /* 0x000fca00078ec0ff */
[----:B------:R-:W-:-:S05]  /*1a40*/  IMAD.IADD R4, R4, 0x1, R5 ;  /* 0x0000000104047824 */ /* 0x000fca00078e0205 */
[----:B------:R-:W-:-:S04]  /*1a50*/  IADD3 R22, PT, PT, R4, -0x1, RZ ;  /* 0xffffffff04167810 */ /* 0x000fc80007ffe0ff */
[----:B------:R-:W-:-:S13]  /*1a60*/  ISETP.GE.U32.AND P1, PT, R22, 0xfe, PT ;  /* 0x000000fe1600780c */ /* 0x000fda0003f26070 */
[----:B------:R-:W-:Y:S05]  /*1a70*/  @!P1 BRA `(.L_x_35) ;  /* 0x0000000000809947 */ /* 0x000fea0003800000 */
[----:B------:R-:W-:-:S13]  /*1a80*/  ISETP.GT.AND P1, PT, R4, 0xfe, PT ;  /* 0x000000fe0400780c */ /* 0x000fda0003f24270 */
[----:B------:R-:W-:Y:S05]  /*1a90*/  @P1 BRA `(.L_x_36) ;  /* 0x00000000006c1947 */ /* 0x000fea0003800000 */
[----:B------:R-:W-:-:S13]  /*1aa0*/  ISETP.GE.AND P1, PT, R4, 0x1, PT ;  /* 0x000000010400780c */ /* 0x000fda0003f26270 */
[----:B------:R-:W-:Y:S05]  /*1ab0*/  @P1 BRA `(.L_x_37) ;  /* 0x0000000000741947 */ /* 0x000fea0003800000 */
[----:B------:R-:W-:Y:S02]  /*1ac0*/  ISETP.GE.AND P1, PT, R4, -0x18, PT ;  /* 0xffffffe80400780c */ /* 0x000fe40003f26270 */
[----:B------:R-:W-:-:S11]  /*1ad0*/  LOP3.LUT R0, R0, 0x80000000, RZ, 0xc0, !PT ;  /* 0x8000000000007812 */ /* 0x000fd600078ec0ff */
[----:B------:R-:W-:Y:S05]  /*1ae0*/  @!P1 BRA `(.L_x_37) ;  /* 0x0000000000689947 */ /* 0x000fea0003800000 */
[CCC-:B------:R-:W-:Y:S01]  /*1af0*/  FFMA.RZ R5, R27.reuse, R25.reuse, R26.reuse ;  /* 0x000000191b057223 */ /* 0x1c0fe2000000c01a */
[C---:B------:R-:W-:Y:S01]  /*1b00*/  IADD3 R24, PT, PT, R4.reuse, 0x20, RZ ;  /* 0x0000002004187810 */ /* 0x040fe20007ffe0ff */
[CCC-:B------:R-:W-:Y:S01]  /*1b10*/  FFMA.RP R22, R27.reuse, R25.reuse, R26.reuse ;  /* 0x000000191b167223 */ /* 0x1c0fe2000000801a */
[----:B------:R-:W-:Y:S01]  /*1b20*/  FFMA.RM R25, R27, R25, R26 ;  /* 0x000000191b197223 */ /* 0x000fe2000000401a */
[C---:B------:R-:W-:Y:S02]  /*1b30*/  ISETP.NE.AND P3, PT, R4.reuse, RZ, PT ;  /* 0x000000ff0400720c */ /* 0x040fe40003f65270 */
[----:B------:R-:W-:Y:S02]  /*1b40*/  LOP3.LUT R5, R5, 0x7fffff, RZ, 0xc0, !PT ;  /* 0x007fffff05057812 */ /* 0x000fe400078ec0ff */
[----:B------:R-:W-:Y:S02]  /*1b50*/  ISETP.NE.AND P2, PT, R4, RZ, PT ;  /* 0x000000ff0400720c */ /* 0x000fe40003f45270 */
[----:B------:R-:W-:-:S02]  /*1b60*/  LOP3.LUT R5, R5, 0x800000, RZ, 0xfc, !PT ;  /* 0x0080000005057812 */ /* 0x000fc400078efcff */
[----:B------:R-:W-:Y:S02]  /*1b70*/  IADD3 R4, PT, PT, -R4, RZ, RZ ;  /* 0x000000ff04047210 */ /* 0x000fe40007ffe1ff */
[----:B------:R-:W-:Y:S02]  /*1b80*/  SHF.L.U32 R24, R5, R24, RZ ;  /* 0x0000001805187219 */ /* 0x000fe400000006ff */
[----:B------:R-:W-:Y:S02]  /*1b90*/  FSETP.NEU.FTZ.AND P1, PT, R22, R25, PT ;  /* 0x000000191600720b */ /* 0x000fe40003f3d000 */
[----:B------:R-:W-:Y:S02]  /*1ba0*/  SEL R4, R4, RZ, P3 ;  /* 0x000000ff04047207 */ /* 0x000fe40001800000 */
[----:B------:R-:W-:Y:S02]  /*1bb0*/  ISETP.NE.AND P2, PT, R24, RZ, P2 ;  /* 0x000000ff1800720c */ /* 0x000fe40001745270 */
[----:B------:R-:W-:-:S02]  /*1bc0*/  SHF.R.U32.HI R4, RZ, R4, R5 ;  /* 0x00000004ff047219 */ /* 0x000fc40000011605 */
[----:B------:R-:W-:Y:S02]  /*1bd0*/  PLOP3.LUT P1, PT, P1, P2, PT, 0xf8, 0x8f ;  /* 0x00000000008f781c */ /* 0x000fe40000f25f70 */
[----:B------:R-:W-:Y:S02]  /*1be0*/  SHF.R.U32.HI R22, RZ, 0x1, R4 ;  /* 0x00000001ff167819 */ /* 0x000fe40000011604 */
[----:B------:R-:W-:-:S04]  /*1bf0*/  SEL R5, RZ, 0x1, !P1 ;  /* 0x00000001ff057807 */ /* 0x000fc80004800000 */
[----:B------:R-:W-:-:S04]  /*1c00*/  LOP3.LUT R5, R5, 0x1, R22, 0xf8, !PT ;  /* 0x0000000105057812 */ /* 0x000fc800078ef816 */
[----:B------:R-:W-:-:S05]  /*1c10*/  LOP3.LUT R5, R5, R4, RZ, 0xc0, !PT ;  /* 0x0000000405057212 */ /* 0x000fca00078ec0ff */
[----:B------:R-:W-:-:S05]  /*1c20*/  IMAD.IADD R5, R22, 0x1, R5 ;  /* 0x0000000116057824 */ /* 0x000fca00078e0205 */
[----:B------:R-:W-:Y:S01]  /*1c30*/  LOP3.LUT R0, R5, R0, RZ, 0xfc, !PT ;  /* 0x0000000005007212 */ /* 0x000fe200078efcff */
[----:B------:R-:W-:Y:S06]  /*1c40*/  BRA `(.L_x_37) ;  /* 0x0000000000107947 */ /* 0x000fec0003800000 */
.L_x_36:
[----:B------:R-:W-:-:S04]  /*1c50*/  LOP3.LUT R0, R0, 0x80000000, RZ, 0xc0, !PT ;  /* 0x8000000000007812 */ /* 0x000fc800078ec0ff */
[----:B------:R-:W-:Y:S01]  /*1c60*/  LOP3.LUT R0, R0, 0x7f800000, RZ, 0xfc, !PT ;  /* 0x7f80000000007812 */ /* 0x000fe200078efcff */
[----:B------:R-:W-:Y:S06]  /*1c70*/  BRA `(.L_x_37) ;  /* 0x0000000000047947 */ /* 0x000fec0003800000 */
.L_x_35:
[----:B------:R-:W-:-:S07]  /*1c80*/  LEA R0, R5, R0, 0x17 ;  /* 0x0000000005007211 */ /* 0x000fce00078eb8ff */
.L_x_37:
[----:B------:R-:W-:Y:S05]  /*1c90*/  BSYNC.RECONVERGENT B2 ;  /* 0x0000000000027941 */ /* 0x000fea0003800200 */
.L_x_34:
[----:B------:R-:W-:Y:S05]  /*1ca0*/  BRA `(.L_x_38) ;  /* 0x0000000000207947 */ /* 0x000fea0003800000 */
.L_x_33:
[----:B------:R-:W-:-:S04]  /*1cb0*/  LOP3.LUT R0, R0, 0x80000000, R5, 0x48, !PT ;  /* 0x8000000000007812 */ /* 0x000fc800078e4805 */
[----:B------:R-:W-:Y:S01]  /*1cc0*/  LOP3.LUT R0, R0, 0x7f800000, RZ, 0xfc, !PT ;  /* 0x7f80000000007812 */ /* 0x000fe200078efcff */
[----:B------:R-:W-:Y:S06]  /*1cd0*/  BRA `(.L_x_38) ;  /* 0x0000000000147947 */ /* 0x000fec0003800000 */
.L_x_32:
[----:B------:R-:W-:Y:S01]  /*1ce0*/  LOP3.LUT R0, R0, 0x80000000, R5, 0x48, !PT ;  /* 0x8000000000007812 */ /* 0x000fe200078e4805 */
[----:B------:R-:W-:Y:S06]  /*1cf0*/  BRA `(.L_x_38) ;  /* 0x00000000000c7947 */ /* 0x000fec0003800000 */
.L_x_31:
[----:B------:R-:W0:Y:S01]  /*1d00*/  MUFU.RSQ R0, -QNAN ;  /* 0xffc0000000007908 */ /* 0x000e220000001400 */
[----:B------:R-:W-:Y:S05]  /*1d10*/  BRA `(.L_x_38) ;  /* 0x0000000000047947 */ /* 0x000fea0003800000 */
.L_x_30:
[----:B------:R-:W-:-:S07]  /*1d20*/  FADD.FTZ R0, R5, R0 ;  /* 0x0000000005007221 */ /* 0x000fce0000010000 */
.L_x_38:
[----:B------:R-:W-:Y:S05]  /*1d30*/  BSYNC.RECONVERGENT B1 ;  /* 0x0000000000017941 */ /* 0x000fea0003800200 */
.L_x_28:
[----:B------:R-:W-:Y:S01]  /*1d40*/  HFMA2 R5, -RZ, RZ, 0, 0 ;  /* 0x00000000ff057431 */ /* 0x000fe200000001ff */
[----:B------:R-:W-:-:S04]  /*1d50*/  MOV R4, R23 ;  /* 0x0000001700047202 */ /* 0x000fc80000000f00 */
[----:B0-----:R-:W-:Y:S05]  /*1d60*/  RET.REL.NODEC R4 `(_Z12gaussianBlurPfS_iif) ;  /* 0xffffffe004a47950 */ /* 0x001fea0003c3ffff */
.L_x_39:
[----:B------:R-:W-:-:S00]  /*1d70*/  BRA `(.L_x_39) ;  /* 0xfffffffc00fc7947 */ /* 0x000fc0000383ffff */
[----:B------:R-:W-:-:S00]  /*1d80*/  NOP ;  /* 0x0000000000007918 */ /* 0x000fc00000000000 */
[----:B------:R-:W-:-:S00]  /*1d90*/  NOP ;  /* 0x0000000000007918 */ /* 0x000fc00000000000 */
[----:B------:R-:W-:-:S00]  /*1da0*/  NOP ;  /* 0x0000000000007918 */ /* 0x000fc00000000000 */
[----:B------:R-:W-:-:S00]  /*1db0*/  NOP ;  /* 0x0000000000007918 */ /* 0x000fc00000000000 */
[----:B------:R-:W-:-:S00]  /*1dc0*/  NOP ;  /* 0x0000000000007918 */ /* 0x000fc00000000000 */
[----:B------:R-:W-:-:S00]  /*1dd0*/  NOP ;  /* 0x0000000000007918 */ /* 0x000fc00000000000 */
[----:B------:R-:W-:-:S00]  /*1de0*/  NOP ;  /* 0x0000000000007918 */ /* 0x000fc00000000000 */
[----:B------:R-:W-:-:S00]  /*1df0*/  NOP ;  /* 0x0000000000007918 */ /* 0x000fc00000000000 */
.L_x_40:


//--------------------- .nv.shared.reserved.0     --------------------------
	.section	.nv.shared.reserved.0,"aw",@nobits
	.weak		__nv_reservedSMEM_offset_0_alias
	.size		__nv_reservedSMEM_offset_0_alias, 0, 64
	.other		__nv_reservedSMEM_offset_0_alias,@"STO_CUDA_RESERVED_SHARED STV_DEFAULT"
__nv_reservedSMEM_offset_0_alias:
	.zero		0
	.zero		64


//--------------------- .nv.constant0._Z12gaussianBlurPfS_iif --------------------------
	.section	.nv.constant0._Z12gaussianBlurPfS_iif,"a",@progbits
	.sectionflags	@""
	.align	4
.nv.constant0._Z12gaussianBlurPfS_iif:
	.zero		924


//--------------------- SYMBOLS --------------------------

	.type		.nv.reservedSmem.offset0,@object
	.size		.nv.reservedSmem.offset0,0x4
